	.target	sm_103a

	.elftype	@"ET_EXEC"


//--------------------- .note.nv.tkinfo           --------------------------
	.section	.note.nv.tkinfo,"",@"SHT_NOTE"
	.sectionflags	@"SHF_NOTE_NV_TKINFO"
	.tkinfo
        /*0018*/ 	.word	0x00000002
        /*0030*/ 	.string	""
        /*0030*/ 	.string	"ptxas"
        /*0030*/ 	.string	"Cuda compilation tools, release 13.0, V13.0.88"
        /*0030*/ 	.string	"Build cuda_13.0.r13.0/compiler.36424714_0"
        /*0030*/ 	.string	"-arch sm_103a -m 64 "



//--------------------- .note.nv.cuinfo           --------------------------
	.section	.note.nv.cuinfo,"",@"SHT_NOTE"
	.sectionflags	@"SHF_NOTE_NV_CUINFO"
        /*0018*/ 	.short	0x0002
        /*001a*/ 	.short	0x0067
        /*001c*/ 	.short	0x0082
	.zero		2


//--------------------- .nv.info                  --------------------------
	.section	.nv.info,"",@"SHT_CUDA_INFO"
	.align	4


	//----- nvinfo : EIATTR_REGCOUNT
	.align		4
        /*0000*/ 	.byte	0x04, 0x2f
        /*0002*/ 	.short	(.L_12 - .L_11)
	.align		4
.L_11:
        /*0004*/ 	.word	index@(_ZN7cutlass13device_kernelIN5flash11enable_sm90INS1_16FlashAttnFwdSm90INS1_25CollectiveMainloopFwdSm90ILi2EN4cute5tupleIJNS5_1CILi1EEES8_S8_EEENS6_IJNS7_ILi128EEENS7_ILi160EEENS7_ILi192EEEEEELi128ENS_12float_e4m3_tEfNS_4arch4Sm90ELb1ELb0ELb0ELb1ELb1ELb1ELb0ELb1ELb1ELb1ELb1ELb0EEENS1_21CollectiveEpilogueFwdINS6_IJSA_SA_SB_EEES9_NS_10bfloat16_tESG_Li256ELb1ELb1ELb1ELb1EEENS1_36VarlenDynamicPersistentTileSchedulerILi128ELi160ELi256ELi128ELb1ELb1ELb1ELb1ELb1ELb1EEEEEEEEEvNT_6ParamsE)
        /*0008*/ 	.word	0x00000004


	//----- nvinfo : EIATTR_FRAME_SIZE
	.align		4
.L_12:
        /*000c*/ 	.byte	0x04, 0x11
        /*000e*/ 	.short	(.L_14 - .L_13)
	.align		4
.L_13:
        /*0010*/ 	.word	index@(_ZN7cutlass13device_kernelIN5flash11enable_sm90INS1_16FlashAttnFwdSm90INS1_25CollectiveMainloopFwdSm90ILi2EN4cute5tupleIJNS5_1CILi1EEES8_S8_EEENS6_IJNS7_ILi128EEENS7_ILi160EEENS7_ILi192EEEEEELi128ENS_12float_e4m3_tEfNS_4arch4Sm90ELb1ELb0ELb0ELb1ELb1ELb1ELb0ELb1ELb1ELb1ELb1ELb0EEENS1_21CollectiveEpilogueFwdINS6_IJSA_SA_SB_EEES9_NS_10bfloat16_tESG_Li256ELb1ELb1ELb1ELb1EEENS1_36VarlenDynamicPersistentTileSchedulerILi128ELi160ELi256ELi128ELb1ELb1ELb1ELb1ELb1ELb1EEEEEEEEEvNT_6ParamsE)
        /*0014*/ 	.word	0x00000000


	//----- nvinfo : EIATTR_REGCOUNT
	.align		4
.L_14:
        /*0018*/ 	.byte	0x04, 0x2f
        /*001a*/ 	.short	(.L_16 - .L_15)
	.align		4
.L_15:
        /*001c*/ 	.word	index@(_ZN7cutlass13device_kernelIN5flash11enable_sm90INS1_16FlashAttnFwdSm90INS1_25CollectiveMainloopFwdSm90ILi2EN4cute5tupleIJNS5_1CILi1EEES8_S8_EEENS6_IJNS7_ILi128EEENS7_ILi160EEENS7_ILi192EEEEEELi128ENS_12float_e4m3_tEfNS_4arch4Sm90ELb1ELb0ELb0ELb1ELb1ELb0ELb0ELb1ELb1ELb1ELb1ELb0EEENS1_21CollectiveEpilogueFwdINS6_IJSA_SA_SB_EEES9_NS_10bfloat16_tESG_Li256ELb1ELb1ELb1ELb1EEENS1_36VarlenDynamicPersistentTileSchedulerILi128ELi160ELi256ELi128ELb1ELb1ELb1ELb1ELb1ELb1EEEEEEEEEvNT_6ParamsE)
        /*0020*/ 	.word	0x00000004


	//----- nvinfo : EIATTR_FRAME_SIZE
	.align		4
.L_16:
        /*0024*/ 	.byte	0x04, 0x11
        /*0026*/ 	.short	(.L_18 - .L_17)
	.align		4
.L_17:
        /*0028*/ 	.word	index@(_ZN7cutlass13device_kernelIN5flash11enable_sm90INS1_16FlashAttnFwdSm90INS1_25CollectiveMainloopFwdSm90ILi2EN4cute5tupleIJNS5_1CILi1EEES8_S8_EEENS6_IJNS7_ILi128EEENS7_ILi160EEENS7_ILi192EEEEEELi128ENS_12float_e4m3_tEfNS_4arch4Sm90ELb1ELb0ELb0ELb1ELb1ELb0ELb0ELb1ELb1ELb1ELb1ELb0EEENS1_21CollectiveEpilogueFwdINS6_IJSA_SA_SB_EEES9_NS_10bfloat16_tESG_Li256ELb1ELb1ELb1ELb1EEENS1_36VarlenDynamicPersistentTileSchedulerILi128ELi160ELi256ELi128ELb1ELb1ELb1ELb1ELb1ELb1EEEEEEEEEvNT_6ParamsE)
        /*002c*/ 	.word	0x00000000


	//----- nvinfo : EIATTR_REGCOUNT
	.align		4
.L_18:
        /*0030*/ 	.byte	0x04, 0x2f
        /*0032*/ 	.short	(.L_20 - .L_19)
	.align		4
.L_19:
        /*0034*/ 	.word	index@(_ZN7cutlass13device_kernelIN5flash11enable_sm90INS1_16FlashAttnFwdSm90INS1_25CollectiveMainloopFwdSm90ILi2EN4cute5tupleIJNS5_1CILi1EEES8_S8_EEENS6_IJNS7_ILi128EEENS7_ILi160EEENS7_ILi192EEEEEELi128ENS_12float_e4m3_tEfNS_4arch4Sm90ELb1ELb0ELb0ELb0ELb1ELb0ELb0ELb1ELb1ELb1ELb1ELb0EEENS1_21CollectiveEpilogueFwdINS6_IJSA_SA_SB_EEES9_NS_10bfloat16_tESG_Li256ELb0ELb1ELb1ELb1EEENS1_19SingleTileSchedulerILb0ELb1ELb1ELi128EEEEEEEEEvNT_6ParamsE)
        /*0038*/ 	.word	0x00000004


	//----- nvinfo : EIATTR_FRAME_SIZE
	.align		4
.L_20:
        /*003c*/ 	.byte	0x04, 0x11
        /*003e*/ 	.short	(.L_22 - .L_21)
	.align		4
.L_21:
        /*0040*/ 	.word	index@(_ZN7cutlass13device_kernelIN5flash11enable_sm90INS1_16FlashAttnFwdSm90INS1_25CollectiveMainloopFwdSm90ILi2EN4cute5tupleIJNS5_1CILi1EEES8_S8_EEENS6_IJNS7_ILi128EEENS7_ILi160EEENS7_ILi192EEEEEELi128ENS_12float_e4m3_tEfNS_4arch4Sm90ELb1ELb0ELb0ELb0ELb1ELb0ELb0ELb1ELb1ELb1ELb1ELb0EEENS1_21CollectiveEpilogueFwdINS6_IJSA_SA_SB_EEES9_NS_10bfloat16_tESG_Li256ELb0ELb1ELb1ELb1EEENS1_19SingleTileSchedulerILb0ELb1ELb1ELi128EEEEEEEEEvNT_6ParamsE)
        /*0044*/ 	.word	0x00000000


	//----- nvinfo : EIATTR_REGCOUNT
	.align		4
.L_22:
        /*0048*/ 	.byte	0x04, 0x2f
        /*004a*/ 	.short	(.L_24 - .L_23)
	.align		4
.L_23:
        /*004c*/ 	.word	index@(_ZN7cutlass13device_kernelIN5flash11enable_sm90INS1_16FlashAttnFwdSm90INS1_25CollectiveMainloopFwdSm90ILi2EN4cute5tupleIJNS5_1CILi1EEES8_S8_EEENS6_IJNS7_ILi128EEESA_NS7_ILi192EEEEEELi128ENS_12float_e4m3_tEfNS_4arch4Sm90ELb0ELb1ELb0ELb1ELb1ELb1ELb0ELb1ELb1ELb1ELb1ELb0EEENS1_21CollectiveEpilogueFwdINS6_IJSA_SA_SA_EEES9_NS_10bfloat16_tESF_Li256ELb1ELb1ELb1ELb1EEENS1_36VarlenDynamicPersistentTileSchedulerILi128ELi128ELi256ELi128ELb1ELb1ELb1ELb1ELb0ELb1EEEEEEEEEvNT_6ParamsE)
        /*0050*/ 	.word	0x00000004


	//----- nvinfo : EIATTR_FRAME_SIZE
	.align		4
.L_24:
        /*0054*/ 	.byte	0x04, 0x11
        /*0056*/ 	.short	(.L_26 - .L_25)
	.align		4
.L_25:
        /*0058*/ 	.word	index@(_ZN7cutlass13device_kernelIN5flash11enable_sm90INS1_16FlashAttnFwdSm90INS1_25CollectiveMainloopFwdSm90ILi2EN4cute5tupleIJNS5_1CILi1EEES8_S8_EEENS6_IJNS7_ILi128EEESA_NS7_ILi192EEEEEELi128ENS_12float_e4m3_tEfNS_4arch4Sm90ELb0ELb1ELb0ELb1ELb1ELb1ELb0ELb1ELb1ELb1ELb1ELb0EEENS1_21CollectiveEpilogueFwdINS6_IJSA_SA_SA_EEES9_NS_10bfloat16_tESF_Li256ELb1ELb1ELb1ELb1EEENS1_36VarlenDynamicPersistentTileSchedulerILi128ELi128ELi256ELi128ELb1ELb1ELb1ELb1ELb0ELb1EEEEEEEEEvNT_6ParamsE)
        /*005c*/ 	.word	0x00000000


	//----- nvinfo : EIATTR_REGCOUNT
	.align		4
.L_26:
        /*0060*/ 	.byte	0x04, 0x2f
        /*0062*/ 	.short	(.L_28 - .L_27)
	.align		4
.L_27:
        /*0064*/ 	.word	index@(_ZN7cutlass13device_kernelIN5flash11enable_sm90INS1_16FlashAttnFwdSm90INS1_25CollectiveMainloopFwdSm90ILi2EN4cute5tupleIJNS5_1CILi1EEES8_S8_EEENS6_IJNS7_ILi128EEESA_NS7_ILi192EEEEEELi128ENS_12float_e4m3_tEfNS_4arch4Sm90ELb0ELb1ELb0ELb1ELb1ELb0ELb0ELb1ELb1ELb1ELb1ELb0EEENS1_21CollectiveEpilogueFwdINS6_IJSA_SA_SA_EEES9_NS_10bfloat16_tESF_Li256ELb1ELb1ELb1ELb1EEENS1_36VarlenDynamicPersistentTileSchedulerILi128ELi128ELi256ELi128ELb1ELb1ELb1ELb1ELb0ELb1EEEEEEEEEvNT_6ParamsE)
        /*0068*/ 	.word	0x00000004


	//----- nvinfo : EIATTR_FRAME_SIZE
	.align		4
.L_28:
        /*006c*/ 	.byte	0x04, 0x11
        /*006e*/ 	.short	(.L_30 - .L_29)
	.align		4
.L_29:
        /*0070*/ 	.word	index@(_ZN7cutlass13device_kernelIN5flash11enable_sm90INS1_16FlashAttnFwdSm90INS1_25CollectiveMainloopFwdSm90ILi2EN4cute5tupleIJNS5_1CILi1EEES8_S8_EEENS6_IJNS7_ILi128EEESA_NS7_ILi192EEEEEELi128ENS_12float_e4m3_tEfNS_4arch4Sm90ELb0ELb1ELb0ELb1ELb1ELb0ELb0ELb1ELb1ELb1ELb1ELb0EEENS1_21CollectiveEpilogueFwdINS6_IJSA_SA_SA_EEES9_NS_10bfloat16_tESF_Li256ELb1ELb1ELb1ELb1EEENS1_36VarlenDynamicPersistentTileSchedulerILi128ELi128ELi256ELi128ELb1ELb1ELb1ELb1ELb0ELb1EEEEEEEEEvNT_6ParamsE)
        /*0074*/ 	.word	0x00000000


	//----- nvinfo : EIATTR_REGCOUNT
	.align		4
.L_30:
        /*0078*/ 	.byte	0x04, 0x2f
        /*007a*/ 	.short	(.L_32 - .L_31)
	.align		4
.L_31:
        /*007c*/ 	.word	index@(_ZN7cutlass13device_kernelIN5flash11enable_sm90INS1_16FlashAttnFwdSm90INS1_25CollectiveMainloopFwdSm90ILi2EN4cute5tupleIJNS5_1CILi1EEES8_S8_EEENS6_IJNS7_ILi128EEESA_NS7_ILi192EEEEEELi128ENS_12float_e4m3_tEfNS_4arch4Sm90ELb0ELb1ELb0ELb0ELb1ELb0ELb0ELb1ELb1ELb1ELb1ELb0EEENS1_21CollectiveEpilogueFwdINS6_IJSA_SA_SA_EEES9_NS_10bfloat16_tESF_Li256ELb0ELb1ELb1ELb1EEENS1_19SingleTileSchedulerILb0ELb1ELb1ELi128EEEEEEEEEvNT_6ParamsE)
        /*0080*/ 	.word	0x00000004


	//----- nvinfo : EIATTR_FRAME_SIZE
	.align		4
.L_32:
        /*0084*/ 	.byte	0x04, 0x11
        /*0086*/ 	.short	(.L_34 - .L_33)
	.align		4
.L_33:
        /*0088*/ 	.word	index@(_ZN7cutlass13device_kernelIN5flash11enable_sm90INS1_16FlashAttnFwdSm90INS1_25CollectiveMainloopFwdSm90ILi2EN4cute5tupleIJNS5_1CILi1EEES8_S8_EEENS6_IJNS7_ILi128EEESA_NS7_ILi192EEEEEELi128ENS_12float_e4m3_tEfNS_4arch4Sm90ELb0ELb1ELb0ELb0ELb1ELb0ELb0ELb1ELb1ELb1ELb1ELb0EEENS1_21CollectiveEpilogueFwdINS6_IJSA_SA_SA_EEES9_NS_10bfloat16_tESF_Li256ELb0ELb1ELb1ELb1EEENS1_19SingleTileSchedulerILb0ELb1ELb1ELi128EEEEEEEEEvNT_6ParamsE)
        /*008c*/ 	.word	0x00000000


	//----- nvinfo : EIATTR_REGCOUNT
	.align		4
.L_34:
        /*0090*/ 	.byte	0x04, 0x2f
        /*0092*/ 	.short	(.L_36 - .L_35)
	.align		4
.L_35:
        /*0094*/ 	.word	index@(_ZN7cutlass13device_kernelIN5flash11enable_sm90INS1_16FlashAttnFwdSm90INS1_25CollectiveMainloopFwdSm90ILi2EN4cute5tupleIJNS5_1CILi1EEES8_S8_EEENS6_IJNS7_ILi128EEENS7_ILi160EEENS7_ILi192EEEEEELi128ENS_12float_e4m3_tEfNS_4arch4Sm90ELb0ELb0ELb0ELb1ELb1ELb1ELb0ELb1ELb1ELb1ELb1ELb0EEENS1_21CollectiveEpilogueFwdINS6_IJSA_SA_SB_EEES9_NS_10bfloat16_tESG_Li256ELb1ELb1ELb1ELb1EEENS1_36VarlenDynamicPersistentTileSchedulerILi128ELi160ELi256ELi128ELb1ELb1ELb1ELb0ELb1ELb1EEEEEEEEEvNT_6ParamsE)
        /*0098*/ 	.word	0x00000004


	//----- nvinfo : EIATTR_FRAME_SIZE
	.align		4
.L_36:
        /*009c*/ 	.byte	0x04, 0x11
        /*009e*/ 	.short	(.L_38 - .L_37)
	.align		4
.L_37:
        /*00a0*/ 	.word	index@(_ZN7cutlass13device_kernelIN5flash11enable_sm90INS1_16FlashAttnFwdSm90INS1_25CollectiveMainloopFwdSm90ILi2EN4cute5tupleIJNS5_1CILi1EEES8_S8_EEENS6_IJNS7_ILi128EEENS7_ILi160EEENS7_ILi192EEEEEELi128ENS_12float_e4m3_tEfNS_4arch4Sm90ELb0ELb0ELb0ELb1ELb1ELb1ELb0ELb1ELb1ELb1ELb1ELb0EEENS1_21CollectiveEpilogueFwdINS6_IJSA_SA_SB_EEES9_NS_10bfloat16_tESG_Li256ELb1ELb1ELb1ELb1EEENS1_36VarlenDynamicPersistentTileSchedulerILi128ELi160ELi256ELi128ELb1ELb1ELb1ELb0ELb1ELb1EEEEEEEEEvNT_6ParamsE)
        /*00a4*/ 	.word	0x00000000


	//----- nvinfo : EIATTR_REGCOUNT
	.align		4
.L_38:
        /*00a8*/ 	.byte	0x04, 0x2f
        /*00aa*/ 	.short	(.L_40 - .L_39)
	.align		4
.L_39:
        /*00ac*/ 	.word	index@(_ZN7cutlass13device_kernelIN5flash11enable_sm90INS1_16FlashAttnFwdSm90INS1_25CollectiveMainloopFwdSm90ILi2EN4cute5tupleIJNS5_1CILi1EEES8_S8_EEENS6_IJNS7_ILi128EEENS7_ILi160EEENS7_ILi192EEEEEELi128ENS_12float_e4m3_tEfNS_4arch4Sm90ELb0ELb0ELb0ELb1ELb1ELb0ELb0ELb1ELb1ELb1ELb1ELb0EEENS1_21CollectiveEpilogueFwdINS6_IJSA_SA_SB_EEES9_NS_10bfloat16_tESG_Li256ELb1ELb1ELb1ELb1EEENS1_36VarlenDynamicPersistentTileSchedulerILi128ELi160ELi256ELi128ELb1ELb1ELb1ELb0ELb1ELb1EEEEEEEEEvNT_6ParamsE)
        /*00b0*/ 	.word	0x00000004


	//----- nvinfo : EIATTR_FRAME_SIZE
	.align		4
.L_40:
        /*00b4*/ 	.byte	0x04, 0x11
        /*00b6*/ 	.short	(.L_42 - .L_41)
	.align		4
.L_41:
        /*00b8*/ 	.word	index@(_ZN7cutlass13device_kernelIN5flash11enable_sm90INS1_16FlashAttnFwdSm90INS1_25CollectiveMainloopFwdSm90ILi2EN4cute5tupleIJNS5_1CILi1EEES8_S8_EEENS6_IJNS7_ILi128EEENS7_ILi160EEENS7_ILi192EEEEEELi128ENS_12float_e4m3_tEfNS_4arch4Sm90ELb0ELb0ELb0ELb1ELb1ELb0ELb0ELb1ELb1ELb1ELb1ELb0EEENS1_21CollectiveEpilogueFwdINS6_IJSA_SA_SB_EEES9_NS_10bfloat16_tESG_Li256ELb1ELb1ELb1ELb1EEENS1_36VarlenDynamicPersistentTileSchedulerILi128ELi160ELi256ELi128ELb1ELb1ELb1ELb0ELb1ELb1EEEEEEEEEvNT_6ParamsE)
        /*00bc*/ 	.word	0x00000000


	//----- nvinfo : EIATTR_REGCOUNT
	.align		4
.L_42:
        /*00c0*/ 	.byte	0x04, 0x2f
        /*00c2*/ 	.short	(.L_44 - .L_43)
	.align		4
.L_43:
        /*00c4*/ 	.word	index@(_ZN7cutlass13device_kernelIN5flash11enable_sm90INS1_16FlashAttnFwdSm90INS1_25CollectiveMainloopFwdSm90ILi2EN4cute5tupleIJNS5_1CILi1EEES8_S8_EEENS6_IJNS7_ILi128EEENS7_ILi160EEENS7_ILi192EEEEEELi128ENS_12float_e4m3_tEfNS_4arch4Sm90ELb0ELb0ELb0ELb0ELb1ELb0ELb0ELb1ELb1ELb1ELb1ELb0EEENS1_21CollectiveEpilogueFwdINS6_IJSA_SA_SB_EEES9_NS_10bfloat16_tESG_Li256ELb0ELb1ELb1ELb1EEENS1_19SingleTileSchedulerILb0ELb1ELb1ELi128EEEEEEEEEvNT_6ParamsE)
        /*00c8*/ 	.word	0x00000004


	//----- nvinfo : EIATTR_FRAME_SIZE
	.align		4
.L_44:
        /*00cc*/ 	.byte	0x04, 0x11
        /*00ce*/ 	.short	(.L_46 - .L_45)
	.align		4
.L_45:
        /*00d0*/ 	.word	index@(_ZN7cutlass13device_kernelIN5flash11enable_sm90INS1_16FlashAttnFwdSm90INS1_25CollectiveMainloopFwdSm90ILi2EN4cute5tupleIJNS5_1CILi1EEES8_S8_EEENS6_IJNS7_ILi128EEENS7_ILi160EEENS7_ILi192EEEEEELi128ENS_12float_e4m3_tEfNS_4arch4Sm90ELb0ELb0ELb0ELb0ELb1ELb0ELb0ELb1ELb1ELb1ELb1ELb0EEENS1_21CollectiveEpilogueFwdINS6_IJSA_SA_SB_EEES9_NS_10bfloat16_tESG_Li256ELb0ELb1ELb1ELb1EEENS1_19SingleTileSchedulerILb0ELb1ELb1ELi128EEEEEEEEEvNT_6ParamsE)
        /*00d4*/ 	.word	0x00000000


	//----- nvinfo : EIATTR_MIN_STACK_SIZE
	.align		4
.L_46:
        /*00d8*/ 	.byte	0x04, 0x12
        /*00da*/ 	.short	(.L_48 - .L_47)
	.align		4
.L_47:
        /*00dc*/ 	.word	index@(_ZN7cutlass13device_kernelIN5flash11enable_sm90INS1_16FlashAttnFwdSm90INS1_25CollectiveMainloopFwdSm90ILi2EN4cute5tupleIJNS5_1CILi1EEES8_S8_EEENS6_IJNS7_ILi128EEENS7_ILi160EEENS7_ILi192EEEEEELi128ENS_12float_e4m3_tEfNS_4arch4Sm90ELb0ELb0ELb0ELb0ELb1ELb0ELb0ELb1ELb1ELb1ELb1ELb0EEENS1_21CollectiveEpilogueFwdINS6_IJSA_SA_SB_EEES9_NS_10bfloat16_tESG_Li256ELb0ELb1ELb1ELb1EEENS1_19SingleTileSchedulerILb0ELb1ELb1ELi128EEEEEEEEEvNT_6ParamsE)
        /*00e0*/ 	.word	0x00000000


	//----- nvinfo : EIATTR_MIN_STACK_SIZE
	.align		4
.L_48:
        /*00e4*/ 	.byte	0x04, 0x12
        /*00e6*/ 	.short	(.L_50 - .L_49)
	.align		4
.L_49:
        /*00e8*/ 	.word	index@(_ZN7cutlass13device_kernelIN5flash11enable_sm90INS1_16FlashAttnFwdSm90INS1_25CollectiveMainloopFwdSm90ILi2EN4cute5tupleIJNS5_1CILi1EEES8_S8_EEENS6_IJNS7_ILi128EEENS7_ILi160EEENS7_ILi192EEEEEELi128ENS_12float_e4m3_tEfNS_4arch4Sm90ELb0ELb0ELb0ELb1ELb1ELb0ELb0ELb1ELb1ELb1ELb1ELb0EEENS1_21CollectiveEpilogueFwdINS6_IJSA_SA_SB_EEES9_NS_10bfloat16_tESG_Li256ELb1ELb1ELb1ELb1EEENS1_36VarlenDynamicPersistentTileSchedulerILi128ELi160ELi256ELi128ELb1ELb1ELb1ELb0ELb1ELb1EEEEEEEEEvNT_6ParamsE)
        /*00ec*/ 	.word	0x00000000


	//----- nvinfo : EIATTR_MIN_STACK_SIZE
	.align		4
.L_50:
        /*00f0*/ 	.byte	0x04, 0x12
        /*00f2*/ 	.short	(.L_52 - .L_51)
	.align		4
.L_51:
        /*00f4*/ 	.word	index@(_ZN7cutlass13device_kernelIN5flash11enable_sm90INS1_16FlashAttnFwdSm90INS1_25CollectiveMainloopFwdSm90ILi2EN4cute5tupleIJNS5_1CILi1EEES8_S8_EEENS6_IJNS7_ILi128EEENS7_ILi160EEENS7_ILi192EEEEEELi128ENS_12float_e4m3_tEfNS_4arch4Sm90ELb0ELb0ELb0ELb1ELb1ELb1ELb0ELb1ELb1ELb1ELb1ELb0EEENS1_21CollectiveEpilogueFwdINS6_IJSA_SA_SB_EEES9_NS_10bfloat16_tESG_Li256ELb1ELb1ELb1ELb1EEENS1_36VarlenDynamicPersistentTileSchedulerILi128ELi160ELi256ELi128ELb1ELb1ELb1ELb0ELb1ELb1EEEEEEEEEvNT_6ParamsE)
        /*00f8*/ 	.word	0x00000000


	//----- nvinfo : EIATTR_MIN_STACK_SIZE
	.align		4
.L_52:
        /*00fc*/ 	.byte	0x04, 0x12
        /*00fe*/ 	.short	(.L_54 - .L_53)
	.align		4
.L_53:
        /*0100*/ 	.word	index@(_ZN7cutlass13device_kernelIN5flash11enable_sm90INS1_16FlashAttnFwdSm90INS1_25CollectiveMainloopFwdSm90ILi2EN4cute5tupleIJNS5_1CILi1EEES8_S8_EEENS6_IJNS7_ILi128EEESA_NS7_ILi192EEEEEELi128ENS_12float_e4m3_tEfNS_4arch4Sm90ELb0ELb1ELb0ELb0ELb1ELb0ELb0ELb1ELb1ELb1ELb1ELb0EEENS1_21CollectiveEpilogueFwdINS6_IJSA_SA_SA_EEES9_NS_10bfloat16_tESF_Li256ELb0ELb1ELb1ELb1EEENS1_19SingleTileSchedulerILb0ELb1ELb1ELi128EEEEEEEEEvNT_6ParamsE)
        /*0104*/ 	.word	0x00000000


	//----- nvinfo : EIATTR_MIN_STACK_SIZE
	.align		4
.L_54:
        /*0108*/ 	.byte	0x04, 0x12
        /*010a*/ 	.short	(.L_56 - .L_55)
	.align		4
.L_55:
        /*010c*/ 	.word	index@(_ZN7cutlass13device_kernelIN5flash11enable_sm90INS1_16FlashAttnFwdSm90INS1_25CollectiveMainloopFwdSm90ILi2EN4cute5tupleIJNS5_1CILi1EEES8_S8_EEENS6_IJNS7_ILi128EEESA_NS7_ILi192EEEEEELi128ENS_12float_e4m3_tEfNS_4arch4Sm90ELb0ELb1ELb0ELb1ELb1ELb0ELb0ELb1ELb1ELb1ELb1ELb0EEENS1_21CollectiveEpilogueFwdINS6_IJSA_SA_SA_EEES9_NS_10bfloat16_tESF_Li256ELb1ELb1ELb1ELb1EEENS1_36VarlenDynamicPersistentTileSchedulerILi128ELi128ELi256ELi128ELb1ELb1ELb1ELb1ELb0ELb1EEEEEEEEEvNT_6ParamsE)
        /*0110*/ 	.word	0x00000000


	//----- nvinfo : EIATTR_MIN_STACK_SIZE
	.align		4
.L_56:
        /*0114*/ 	.byte	0x04, 0x12
        /*0116*/ 	.short	(.L_58 - .L_57)
	.align		4
.L_57:
        /*0118*/ 	.word	index@(_ZN7cutlass13device_kernelIN5flash11enable_sm90INS1_16FlashAttnFwdSm90INS1_25CollectiveMainloopFwdSm90ILi2EN4cute5tupleIJNS5_1CILi1EEES8_S8_EEENS6_IJNS7_ILi128EEESA_NS7_ILi192EEEEEELi128ENS_12float_e4m3_tEfNS_4arch4Sm90ELb0ELb1ELb0ELb1ELb1ELb1ELb0ELb1ELb1ELb1ELb1ELb0EEENS1_21CollectiveEpilogueFwdINS6_IJSA_SA_SA_EEES9_NS_10bfloat16_tESF_Li256ELb1ELb1ELb1ELb1EEENS1_36VarlenDynamicPersistentTileSchedulerILi128ELi128ELi256ELi128ELb1ELb1ELb1ELb1ELb0ELb1EEEEEEEEEvNT_6ParamsE)
        /*011c*/ 	.word	0x00000000


	//----- nvinfo : EIATTR_MIN_STACK_SIZE
	.align		4
.L_58:
        /*0120*/ 	.byte	0x04, 0x12
        /*0122*/ 	.short	(.L_60 - .L_59)
	.align		4
.L_59:
        /*0124*/ 	.word	index@(_ZN7cutlass13device_kernelIN5flash11enable_sm90INS1_16FlashAttnFwdSm90INS1_25CollectiveMainloopFwdSm90ILi2EN4cute5tupleIJNS5_1CILi1EEES8_S8_EEENS6_IJNS7_ILi128EEENS7_ILi160EEENS7_ILi192EEEEEELi128ENS_12float_e4m3_tEfNS_4arch4Sm90ELb1ELb0ELb0ELb0ELb1ELb0ELb0ELb1ELb1ELb1ELb1ELb0EEENS1_21CollectiveEpilogueFwdINS6_IJSA_SA_SB_EEES9_NS_10bfloat16_tESG_Li256ELb0ELb1ELb1ELb1EEENS1_19SingleTileSchedulerILb0ELb1ELb1ELi128EEEEEEEEEvNT_6ParamsE)
        /*0128*/ 	.word	0x00000000


	//----- nvinfo : EIATTR_MIN_STACK_SIZE
	.align		4
.L_60:
        /*012c*/ 	.byte	0x04, 0x12
        /*012e*/ 	.short	(.L_62 - .L_61)
	.align		4
.L_61:
        /*0130*/ 	.word	index@(_ZN7cutlass13device_kernelIN5flash11enable_sm90INS1_16FlashAttnFwdSm90INS1_25CollectiveMainloopFwdSm90ILi2EN4cute5tupleIJNS5_1CILi1EEES8_S8_EEENS6_IJNS7_ILi128EEENS7_ILi160EEENS7_ILi192EEEEEELi128ENS_12float_e4m3_tEfNS_4arch4Sm90ELb1ELb0ELb0ELb1ELb1ELb0ELb0ELb1ELb1ELb1ELb1ELb0EEENS1_21CollectiveEpilogueFwdINS6_IJSA_SA_SB_EEES9_NS_10bfloat16_tESG_Li256ELb1ELb1ELb1ELb1EEENS1_36VarlenDynamicPersistentTileSchedulerILi128ELi160ELi256ELi128ELb1ELb1ELb1ELb1ELb1ELb1EEEEEEEEEvNT_6ParamsE)
        /*0134*/ 	.word	0x00000000


	//----- nvinfo : EIATTR_MIN_STACK_SIZE
	.align		4
.L_62:
        /*0138*/ 	.byte	0x04, 0x12
        /*013a*/ 	.short	(.L_64 - .L_63)
	.align		4
.L_63:
        /*013c*/ 	.word	index@(_ZN7cutlass13device_kernelIN5flash11enable_sm90INS1_16FlashAttnFwdSm90INS1_25CollectiveMainloopFwdSm90ILi2EN4cute5tupleIJNS5_1CILi1EEES8_S8_EEENS6_IJNS7_ILi128EEENS7_ILi160EEENS7_ILi192EEEEEELi128ENS_12float_e4m3_tEfNS_4arch4Sm90ELb1ELb0ELb0ELb1ELb1ELb1ELb0ELb1ELb1ELb1ELb1ELb0EEENS1_21CollectiveEpilogueFwdINS6_IJSA_SA_SB_EEES9_NS_10bfloat16_tESG_Li256ELb1ELb1ELb1ELb1EEENS1_36VarlenDynamicPersistentTileSchedulerILi128ELi160ELi256ELi128ELb1ELb1ELb1ELb1ELb1ELb1EEEEEEEEEvNT_6ParamsE)
        /*0140*/ 	.word	0x00000000
.L_64:


//--------------------- .nv.compat                --------------------------
	.section	.nv.compat,"",@"SHT_CUDA_COMPAT_INFO"
	.align	4
        /*0000*/ 	.byte	0x02, 0x09, 0x01, 0x00, 0x02, 0x02, 0x01, 0x00, 0x02, 0x05, 0x05, 0x00, 0x03, 0x07, 0x01, 0x01
        /*0010*/ 	.byte	0x02, 0x03, 0x00, 0x00, 0x02, 0x06, 0x01, 0x00, 0x04, 0x0b, 0x08, 0x00, 0x00, 0x00, 0x00, 0x00
        /*0020*/ 	.byte	0x00, 0x00, 0x00, 0x00


//--------------------- .nv.info._ZN7cutlass13device_kernelIN5flash11enable_sm90INS1_16FlashAttnFwdSm90INS1_25CollectiveMainloopFwdSm90ILi2EN4cute5tupleIJNS5_1CILi1EEES8_S8_EEENS6_IJNS7_ILi128EEENS7_ILi160EEENS7_ILi192EEEEEELi128ENS_12float_e4m3_tEfNS_4arch4Sm90ELb0ELb0ELb0ELb0ELb1ELb0ELb0ELb1ELb1ELb1ELb1ELb0EEENS1_21CollectiveEpilogueFwdINS6_IJSA_SA_SB_EEES9_NS_10bfloat16_tESG_Li256ELb0ELb1ELb1ELb1EEENS1_19SingleTileSchedulerILb0ELb1ELb1ELi128EEEEEEEEEvNT_6ParamsE --------------------------
	.section	.nv.info._ZN7cutlass13device_kernelIN5flash11enable_sm90INS1_16FlashAttnFwdSm90INS1_25CollectiveMainloopFwdSm90ILi2EN4cute5tupleIJNS5_1CILi1EEES8_S8_EEENS6_IJNS7_ILi128EEENS7_ILi160EEENS7_ILi192EEEEEELi128ENS_12float_e4m3_tEfNS_4arch4Sm90ELb0ELb0ELb0ELb0ELb1ELb0ELb0ELb1ELb1ELb1ELb1ELb0EEENS1_21CollectiveEpilogueFwdINS6_IJSA_SA_SB_EEES9_NS_10bfloat16_tESG_Li256ELb0ELb1ELb1ELb1EEENS1_19SingleTileSchedulerILb0ELb1ELb1ELi128EEEEEEEEEvNT_6ParamsE,"",@"SHT_CUDA_INFO"
	.sectionflags	@""
	.align	4


	//----- nvinfo : EIATTR_CUDA_API_VERSION
	.align		4
        /*0000*/ 	.byte	0x04, 0x37
        /*0002*/ 	.short	(.L_66 - .L_65)
.L_65:
        /*0004*/ 	.word	0x00000082


	//----- nvinfo : EIATTR_KPARAM_INFO
	.align		4
.L_66:
        /*0008*/ 	.byte	0x04, 0x17
        /*000a*/ 	.short	(.L_68 - .L_67)
.L_67:
        /*000c*/ 	.word	0x00000000
        /*0010*/ 	.short	0x0000
        /*0012*/ 	.short	0x0000
        /*0014*/ 	.byte	0x00, 0xf0, 0x01, 0x28


	//----- nvinfo : EIATTR_SPARSE_MMA_MASK
	.align		4
.L_68:
        /*0018*/ 	.byte	0x03, 0x50
        /*001a*/ 	.short	0x0000


	//----- nvinfo : EIATTR_MAXREG_COUNT
	.align		4
        /*001c*/ 	.byte	0x03, 0x1b
        /*001e*/ 	.short	0x00a8


	//----- nvinfo : EIATTR_MERCURY_ISA_VERSION
	.align		4
        /*0020*/ 	.byte	0x03, 0x5f
        /*0022*/ 	.short	0x0101


	//----- nvinfo : EIATTR_VRC_CTA_INIT_COUNT
	.align		4
        /*0024*/ 	.byte	0x02, 0x4a
	.zero		1
	.zero		1


	//----- nvinfo : EIATTR_EXIT_INSTR_OFFSETS
	.align		4
        /*0028*/ 	.byte	0x04, 0x1c
        /*002a*/ 	.short	(.L_70 - .L_69)


	//   ....[0]....
.L_69:
        /*002c*/ 	.word	0x00000010


	//----- nvinfo : EIATTR_MAX_THREADS
	.align		4
.L_70:
        /*0030*/ 	.byte	0x04, 0x05
        /*0032*/ 	.short	(.L_72 - .L_71)
.L_71:
        /*0034*/ 	.word	0x00000180
        /*0038*/ 	.word	0x00000001
        /*003c*/ 	.word	0x00000001


	//----- nvinfo : EIATTR_CBANK_PARAM_SIZE
	.align		4
.L_72:
        /*0040*/ 	.byte	0x03, 0x19
        /*0042*/ 	.short	0x0a00


	//----- nvinfo : EIATTR_PARAM_CBANK
	.align		4
        /*0044*/ 	.byte	0x04, 0x0a
        /*0046*/ 	.short	(.L_74 - .L_73)
	.align		4
.L_73:
        /*0048*/ 	.word	index@(.nv.constant0._ZN7cutlass13device_kernelIN5flash11enable_sm90INS1_16FlashAttnFwdSm90INS1_25CollectiveMainloopFwdSm90ILi2EN4cute5tupleIJNS5_1CILi1EEES8_S8_EEENS6_IJNS7_ILi128EEENS7_ILi160EEENS7_ILi192EEEEEELi128ENS_12float_e4m3_tEfNS_4arch4Sm90ELb0ELb0ELb0ELb0ELb1ELb0ELb0ELb1ELb1ELb1ELb1ELb0EEENS1_21CollectiveEpilogueFwdINS6_IJSA_SA_SB_EEES9_NS_10bfloat16_tESG_Li256ELb0ELb1ELb1ELb1EEENS1_19SingleTileSchedulerILb0ELb1ELb1ELi128EEEEEEEEEvNT_6ParamsE)
        /*004c*/ 	.short	0x0380
        /*004e*/ 	.short	0x0a00


	//----- nvinfo : EIATTR_SW_WAR
	.align		4
.L_74:
        /*0050*/ 	.byte	0x04, 0x36
        /*0052*/ 	.short	(.L_76 - .L_75)
.L_75:
        /*0054*/ 	.word	0x00000008
.L_76:


//--------------------- .nv.info._ZN7cutlass13device_kernelIN5flash11enable_sm90INS1_16FlashAttnFwdSm90INS1_25CollectiveMainloopFwdSm90ILi2EN4cute5tupleIJNS5_1CILi1EEES8_S8_EEENS6_IJNS7_ILi128EEENS7_ILi160EEENS7_ILi192EEEEEELi128ENS_12float_e4m3_tEfNS_4arch4Sm90ELb0ELb0ELb0ELb1ELb1ELb0ELb0ELb1ELb1ELb1ELb1ELb0EEENS1_21CollectiveEpilogueFwdINS6_IJSA_SA_SB_EEES9_NS_10bfloat16_tESG_Li256ELb1ELb1ELb1ELb1EEENS1_36VarlenDynamicPersistentTileSchedulerILi128ELi160ELi256ELi128ELb1ELb1ELb1ELb0ELb1ELb1EEEEEEEEEvNT_6ParamsE --------------------------
	.section	.nv.info._ZN7cutlass13device_kernelIN5flash11enable_sm90INS1_16FlashAttnFwdSm90INS1_25CollectiveMainloopFwdSm90ILi2EN4cute5tupleIJNS5_1CILi1EEES8_S8_EEENS6_IJNS7_ILi128EEENS7_ILi160EEENS7_ILi192EEEEEELi128ENS_12float_e4m3_tEfNS_4arch4Sm90ELb0ELb0ELb0ELb1ELb1ELb0ELb0ELb1ELb1ELb1ELb1ELb0EEENS1_21CollectiveEpilogueFwdINS6_IJSA_SA_SB_EEES9_NS_10bfloat16_tESG_Li256ELb1ELb1ELb1ELb1EEENS1_36VarlenDynamicPersistentTileSchedulerILi128ELi160ELi256ELi128ELb1ELb1ELb1ELb0ELb1ELb1EEEEEEEEEvNT_6ParamsE,"",@"SHT_CUDA_INFO"
	.sectionflags	@""
	.align	4


	//----- nvinfo : EIATTR_CUDA_API_VERSION
	.align		4
        /*0000*/ 	.byte	0x04, 0x37
        /*0002*/ 	.short	(.L_78 - .L_77)
.L_77:
        /*0004*/ 	.word	0x00000082


	//----- nvinfo : EIATTR_KPARAM_INFO
	.align		4
.L_78:
        /*0008*/ 	.byte	0x04, 0x17
        /*000a*/ 	.short	(.L_80 - .L_79)
.L_79:
        /*000c*/ 	.word	0x00000000
        /*0010*/ 	.short	0x0000
        /*0012*/ 	.short	0x0000
        /*0014*/ 	.byte	0x00, 0xf0, 0x01, 0x2a


	//----- nvinfo : EIATTR_SPARSE_MMA_MASK
	.align		4
.L_80:
        /*0018*/ 	.byte	0x03, 0x50
        /*001a*/ 	.short	0x0000


	//----- nvinfo : EIATTR_MAXREG_COUNT
	.align		4
        /*001c*/ 	.byte	0x03, 0x1b
        /*001e*/ 	.short	0x00a8


	//----- nvinfo : EIATTR_MERCURY_ISA_VERSION
	.align		4
        /*0020*/ 	.byte	0x03, 0x5f
        /*0022*/ 	.short	0x0101


	//----- nvinfo : EIATTR_VRC_CTA_INIT_COUNT
	.align		4
        /*0024*/ 	.byte	0x02, 0x4a
	.zero		1
	.zero		1


	//----- nvinfo : EIATTR_EXIT_INSTR_OFFSETS
	.align		4
        /*0028*/ 	.byte	0x04, 0x1c
        /*002a*/ 	.short	(.L_82 - .L_81)


	//   ....[0]....
.L_81:
        /*002c*/ 	.word	0x00000010


	//----- nvinfo : EIATTR_MAX_THREADS
	.align		4
.L_82:
        /*0030*/ 	.byte	0x04, 0x05
        /*0032*/ 	.short	(.L_84 - .L_83)
.L_83:
        /*0034*/ 	.word	0x00000180
        /*0038*/ 	.word	0x00000001
        /*003c*/ 	.word	0x00000001


	//----- nvinfo : EIATTR_CBANK_PARAM_SIZE
	.align		4
.L_84:
        /*0040*/ 	.byte	0x03, 0x19
        /*0042*/ 	.short	0x0a80


	//----- nvinfo : EIATTR_PARAM_CBANK
	.align		4
        /*0044*/ 	.byte	0x04, 0x0a
        /*0046*/ 	.short	(.L_86 - .L_85)
	.align		4
.L_85:
        /*0048*/ 	.word	index@(.nv.constant0._ZN7cutlass13device_kernelIN5flash11enable_sm90INS1_16FlashAttnFwdSm90INS1_25CollectiveMainloopFwdSm90ILi2EN4cute5tupleIJNS5_1CILi1EEES8_S8_EEENS6_IJNS7_ILi128EEENS7_ILi160EEENS7_ILi192EEEEEELi128ENS_12float_e4m3_tEfNS_4arch4Sm90ELb0ELb0ELb0ELb1ELb1ELb0ELb0ELb1ELb1ELb1ELb1ELb0EEENS1_21CollectiveEpilogueFwdINS6_IJSA_SA_SB_EEES9_NS_10bfloat16_tESG_Li256ELb1ELb1ELb1ELb1EEENS1_36VarlenDynamicPersistentTileSchedulerILi128ELi160ELi256ELi128ELb1ELb1ELb1ELb0ELb1ELb1EEEEEEEEEvNT_6ParamsE)
        /*004c*/ 	.short	0x0380
        /*004e*/ 	.short	0x0a80


	//----- nvinfo : EIATTR_SW_WAR
	.align		4
.L_86:
        /*0050*/ 	.byte	0x04, 0x36
        /*0052*/ 	.short	(.L_88 - .L_87)
.L_87:
        /*0054*/ 	.word	0x00000008
.L_88:


//--------------------- .nv.info._ZN7cutlass13device_kernelIN5flash11enable_sm90INS1_16FlashAttnFwdSm90INS1_25CollectiveMainloopFwdSm90ILi2EN4cute5tupleIJNS5_1CILi1EEES8_S8_EEENS6_IJNS7_ILi128EEENS7_ILi160EEENS7_ILi192EEEEEELi128ENS_12float_e4m3_tEfNS_4arch4Sm90ELb0ELb0ELb0ELb1ELb1ELb1ELb0ELb1ELb1ELb1ELb1ELb0EEENS1_21CollectiveEpilogueFwdINS6_IJSA_SA_SB_EEES9_NS_10bfloat16_tESG_Li256ELb1ELb1ELb1ELb1EEENS1_36VarlenDynamicPersistentTileSchedulerILi128ELi160ELi256ELi128ELb1ELb1ELb1ELb0ELb1ELb1EEEEEEEEEvNT_6ParamsE --------------------------
	.section	.nv.info._ZN7cutlass13device_kernelIN5flash11enable_sm90INS1_16FlashAttnFwdSm90INS1_25CollectiveMainloopFwdSm90ILi2EN4cute5tupleIJNS5_1CILi1EEES8_S8_EEENS6_IJNS7_ILi128EEENS7_ILi160EEENS7_ILi192EEEEEELi128ENS_12float_e4m3_tEfNS_4arch4Sm90ELb0ELb0ELb0ELb1ELb1ELb1ELb0ELb1ELb1ELb1ELb1ELb0EEENS1_21CollectiveEpilogueFwdINS6_IJSA_SA_SB_EEES9_NS_10bfloat16_tESG_Li256ELb1ELb1ELb1ELb1EEENS1_36VarlenDynamicPersistentTileSchedulerILi128ELi160ELi256ELi128ELb1ELb1ELb1ELb0ELb1ELb1EEEEEEEEEvNT_6ParamsE,"",@"SHT_CUDA_INFO"
	.sectionflags	@""
	.align	4


	//----- nvinfo : EIATTR_CUDA_API_VERSION
	.align		4
        /*0000*/ 	.byte	0x04, 0x37
        /*0002*/ 	.short	(.L_90 - .L_89)
.L_89:
        /*0004*/ 	.word	0x00000082


	//----- nvinfo : EIATTR_KPARAM_INFO
	.align		4
.L_90:
        /*0008*/ 	.byte	0x04, 0x17
        /*000a*/ 	.short	(.L_92 - .L_91)
.L_91:
        /*000c*/ 	.word	0x00000000
        /*0010*/ 	.short	0x0000
        /*0012*/ 	.short	0x0000
        /*0014*/ 	.byte	0x00, 0xf0, 0x01, 0x2a


	//----- nvinfo : EIATTR_SPARSE_MMA_MASK
	.align		4
.L_92:
        /*0018*/ 	.byte	0x03, 0x50
        /*001a*/ 	.short	0x0000


	//----- nvinfo : EIATTR_MAXREG_COUNT
	.align		4
        /*001c*/ 	.byte	0x03, 0x1b
        /*001e*/ 	.short	0x00a8


	//----- nvinfo : EIATTR_MERCURY_ISA_VERSION
	.align		4
        /*0020*/ 	.byte	0x03, 0x5f
        /*0022*/ 	.short	0x0101


	//----- nvinfo : EIATTR_VRC_CTA_INIT_COUNT
	.align		4
        /*0024*/ 	.byte	0x02, 0x4a
	.zero		1
	.zero		1


	//----- nvinfo : EIATTR_EXIT_INSTR_OFFSETS
	.align		4
        /*0028*/ 	.byte	0x04, 0x1c
        /*002a*/ 	.short	(.L_94 - .L_93)


	//   ....[0]....
.L_93:
        /*002c*/ 	.word	0x00000010


	//----- nvinfo : EIATTR_MAX_THREADS
	.align		4
.L_94:
        /*0030*/ 	.byte	0x04, 0x05
        /*0032*/ 	.short	(.L_96 - .L_95)
.L_95:
        /*0034*/ 	.word	0x00000180
        /*0038*/ 	.word	0x00000001
        /*003c*/ 	.word	0x00000001


	//----- nvinfo : EIATTR_CBANK_PARAM_SIZE
	.align		4
.L_96:
        /*0040*/ 	.byte	0x03, 0x19
        /*0042*/ 	.short	0x0a80


	//----- nvinfo : EIATTR_PARAM_CBANK
	.align		4
        /*0044*/ 	.byte	0x04, 0x0a
        /*0046*/ 	.short	(.L_98 - .L_97)
	.align		4
.L_97:
        /*0048*/ 	.word	index@(.nv.constant0._ZN7cutlass13device_kernelIN5flash11enable_sm90INS1_16FlashAttnFwdSm90INS1_25CollectiveMainloopFwdSm90ILi2EN4cute5tupleIJNS5_1CILi1EEES8_S8_EEENS6_IJNS7_ILi128EEENS7_ILi160EEENS7_ILi192EEEEEELi128ENS_12float_e4m3_tEfNS_4arch4Sm90ELb0ELb0ELb0ELb1ELb1ELb1ELb0ELb1ELb1ELb1ELb1ELb0EEENS1_21CollectiveEpilogueFwdINS6_IJSA_SA_SB_EEES9_NS_10bfloat16_tESG_Li256ELb1ELb1ELb1ELb1EEENS1_36VarlenDynamicPersistentTileSchedulerILi128ELi160ELi256ELi128ELb1ELb1ELb1ELb0ELb1ELb1EEEEEEEEEvNT_6ParamsE)
        /*004c*/ 	.short	0x0380
        /*004e*/ 	.short	0x0a80


	//----- nvinfo : EIATTR_SW_WAR
	.align		4
.L_98:
        /*0050*/ 	.byte	0x04, 0x36
        /*0052*/ 	.short	(.L_100 - .L_99)
.L_99:
        /*0054*/ 	.word	0x00000008
.L_100:


//--------------------- .nv.info._ZN7cutlass13device_kernelIN5flash11enable_sm90INS1_16FlashAttnFwdSm90INS1_25CollectiveMainloopFwdSm90ILi2EN4cute5tupleIJNS5_1CILi1EEES8_S8_EEENS6_IJNS7_ILi128EEESA_NS7_ILi192EEEEEELi128ENS_12float_e4m3_tEfNS_4arch4Sm90ELb0ELb1ELb0ELb0ELb1ELb0ELb0ELb1ELb1ELb1ELb1ELb0EEENS1_21CollectiveEpilogueFwdINS6_IJSA_SA_SA_EEES9_NS_10bfloat16_tESF_Li256ELb0ELb1ELb1ELb1EEENS1_19SingleTileSchedulerILb0ELb1ELb1ELi128EEEEEEEEEvNT_6ParamsE --------------------------
	.section	.nv.info._ZN7cutlass13device_kernelIN5flash11enable_sm90INS1_16FlashAttnFwdSm90INS1_25CollectiveMainloopFwdSm90ILi2EN4cute5tupleIJNS5_1CILi1EEES8_S8_EEENS6_IJNS7_ILi128EEESA_NS7_ILi192EEEEEELi128ENS_12float_e4m3_tEfNS_4arch4Sm90ELb0ELb1ELb0ELb0ELb1ELb0ELb0ELb1ELb1ELb1ELb1ELb0EEENS1_21CollectiveEpilogueFwdINS6_IJSA_SA_SA_EEES9_NS_10bfloat16_tESF_Li256ELb0ELb1ELb1ELb1EEENS1_19SingleTileSchedulerILb0ELb1ELb1ELi128EEEEEEEEEvNT_6ParamsE,"",@"SHT_CUDA_INFO"
	.sectionflags	@""
	.align	4


	//----- nvinfo : EIATTR_CUDA_API_VERSION
	.align		4
        /*0000*/ 	.byte	0x04, 0x37
        /*0002*/ 	.short	(.L_102 - .L_101)
.L_101:
        /*0004*/ 	.word	0x00000082


	//----- nvinfo : EIATTR_KPARAM_INFO
	.align		4
.L_102:
        /*0008*/ 	.byte	0x04, 0x17
        /*000a*/ 	.short	(.L_104 - .L_103)
.L_103:
        /*000c*/ 	.word	0x00000000
        /*0010*/ 	.short	0x0000
        /*0012*/ 	.short	0x0000
        /*0014*/ 	.byte	0x00, 0xf0, 0x01, 0x28


	//----- nvinfo : EIATTR_SPARSE_MMA_MASK
	.align		4
.L_104:
        /*0018*/ 	.byte	0x03, 0x50
        /*001a*/ 	.short	0x0000


	//----- nvinfo : EIATTR_MAXREG_COUNT
	.align		4
        /*001c*/ 	.byte	0x03, 0x1b
        /*001e*/ 	.short	0x00a8


	//----- nvinfo : EIATTR_MERCURY_ISA_VERSION
	.align		4
        /*0020*/ 	.byte	0x03, 0x5f
        /*0022*/ 	.short	0x0101


	//----- nvinfo : EIATTR_VRC_CTA_INIT_COUNT
	.align		4
        /*0024*/ 	.byte	0x02, 0x4a
	.zero		1
	.zero		1


	//----- nvinfo : EIATTR_EXIT_INSTR_OFFSETS
	.align		4
        /*0028*/ 	.byte	0x04, 0x1c
        /*002a*/ 	.short	(.L_106 - .L_105)


	//   ....[0]....
.L_105:
        /*002c*/ 	.word	0x00000010


	//----- nvinfo : EIATTR_MAX_THREADS
	.align		4
.L_106:
        /*0030*/ 	.byte	0x04, 0x05
        /*0032*/ 	.short	(.L_108 - .L_107)
.L_107:
        /*0034*/ 	.word	0x00000180
        /*0038*/ 	.word	0x00000001
        /*003c*/ 	.word	0x00000001


	//----- nvinfo : EIATTR_CBANK_PARAM_SIZE
	.align		4
.L_108:
        /*0040*/ 	.byte	0x03, 0x19
        /*0042*/ 	.short	0x0a00


	//----- nvinfo : EIATTR_PARAM_CBANK
	.align		4
        /*0044*/ 	.byte	0x04, 0x0a
        /*0046*/ 	.short	(.L_110 - .L_109)
	.align		4
.L_109:
        /*0048*/ 	.word	index@(.nv.constant0._ZN7cutlass13device_kernelIN5flash11enable_sm90INS1_16FlashAttnFwdSm90INS1_25CollectiveMainloopFwdSm90ILi2EN4cute5tupleIJNS5_1CILi1EEES8_S8_EEENS6_IJNS7_ILi128EEESA_NS7_ILi192EEEEEELi128ENS_12float_e4m3_tEfNS_4arch4Sm90ELb0ELb1ELb0ELb0ELb1ELb0ELb0ELb1ELb1ELb1ELb1ELb0EEENS1_21CollectiveEpilogueFwdINS6_IJSA_SA_SA_EEES9_NS_10bfloat16_tESF_Li256ELb0ELb1ELb1ELb1EEENS1_19SingleTileSchedulerILb0ELb1ELb1ELi128EEEEEEEEEvNT_6ParamsE)
        /*004c*/ 	.short	0x0380
        /*004e*/ 	.short	0x0a00


	//----- nvinfo : EIATTR_SW_WAR
	.align		4
.L_110:
        /*0050*/ 	.byte	0x04, 0x36
        /*0052*/ 	.short	(.L_112 - .L_111)
.L_111:
        /*0054*/ 	.word	0x00000008
.L_112:


//--------------------- .nv.info._ZN7cutlass13device_kernelIN5flash11enable_sm90INS1_16FlashAttnFwdSm90INS1_25CollectiveMainloopFwdSm90ILi2EN4cute5tupleIJNS5_1CILi1EEES8_S8_EEENS6_IJNS7_ILi128EEESA_NS7_ILi192EEEEEELi128ENS_12float_e4m3_tEfNS_4arch4Sm90ELb0ELb1ELb0ELb1ELb1ELb0ELb0ELb1ELb1ELb1ELb1ELb0EEENS1_21CollectiveEpilogueFwdINS6_IJSA_SA_SA_EEES9_NS_10bfloat16_tESF_Li256ELb1ELb1ELb1ELb1EEENS1_36VarlenDynamicPersistentTileSchedulerILi128ELi128ELi256ELi128ELb1ELb1ELb1ELb1ELb0ELb1EEEEEEEEEvNT_6ParamsE --------------------------
	.section	.nv.info._ZN7cutlass13device_kernelIN5flash11enable_sm90INS1_16FlashAttnFwdSm90INS1_25CollectiveMainloopFwdSm90ILi2EN4cute5tupleIJNS5_1CILi1EEES8_S8_EEENS6_IJNS7_ILi128EEESA_NS7_ILi192EEEEEELi128ENS_12float_e4m3_tEfNS_4arch4Sm90ELb0ELb1ELb0ELb1ELb1ELb0ELb0ELb1ELb1ELb1ELb1ELb0EEENS1_21CollectiveEpilogueFwdINS6_IJSA_SA_SA_EEES9_NS_10bfloat16_tESF_Li256ELb1ELb1ELb1ELb1EEENS1_36VarlenDynamicPersistentTileSchedulerILi128ELi128ELi256ELi128ELb1ELb1ELb1ELb1ELb0ELb1EEEEEEEEEvNT_6ParamsE,"",@"SHT_CUDA_INFO"
	.sectionflags	@""
	.align	4


	//----- nvinfo : EIATTR_CUDA_API_VERSION
	.align		4
        /*0000*/ 	.byte	0x04, 0x37
        /*0002*/ 	.short	(.L_114 - .L_113)
.L_113:
        /*0004*/ 	.word	0x00000082


	//----- nvinfo : EIATTR_KPARAM_INFO
	.align		4
.L_114:
        /*0008*/ 	.byte	0x04, 0x17
        /*000a*/ 	.short	(.L_116 - .L_115)
.L_115:
        /*000c*/ 	.word	0x00000000
        /*0010*/ 	.short	0x0000
        /*0012*/ 	.short	0x0000
        /*0014*/ 	.byte	0x00, 0xf0, 0x01, 0x2a


	//----- nvinfo : EIATTR_SPARSE_MMA_MASK
	.align		4
.L_116:
        /*0018*/ 	.byte	0x03, 0x50
        /*001a*/ 	.short	0x0000


	//----- nvinfo : EIATTR_MAXREG_COUNT
	.align		4
        /*001c*/ 	.byte	0x03, 0x1b
        /*001e*/ 	.short	0x00a8


	//----- nvinfo : EIATTR_MERCURY_ISA_VERSION
	.align		4
        /*0020*/ 	.byte	0x03, 0x5f
        /*0022*/ 	.short	0x0101


	//----- nvinfo : EIATTR_VRC_CTA_INIT_COUNT
	.align		4
        /*0024*/ 	.byte	0x02, 0x4a
	.zero		1
	.zero		1


	//----- nvinfo : EIATTR_EXIT_INSTR_OFFSETS
	.align		4
        /*0028*/ 	.byte	0x04, 0x1c
        /*002a*/ 	.short	(.L_118 - .L_117)


	//   ....[0]....
.L_117:
        /*002c*/ 	.word	0x00000010


	//----- nvinfo : EIATTR_MAX_THREADS
	.align		4
.L_118:
        /*0030*/ 	.byte	0x04, 0x05
        /*0032*/ 	.short	(.L_120 - .L_119)
.L_119:
        /*0034*/ 	.word	0x00000180
        /*0038*/ 	.word	0x00000001
        /*003c*/ 	.word	0x00000001


	//----- nvinfo : EIATTR_CBANK_PARAM_SIZE
	.align		4
.L_120:
        /*0040*/ 	.byte	0x03, 0x19
        /*0042*/ 	.short	0x0a80


	//----- nvinfo : EIATTR_PARAM_CBANK
	.align		4
        /*0044*/ 	.byte	0x04, 0x0a
        /*0046*/ 	.short	(.L_122 - .L_121)
	.align		4
.L_121:
        /*0048*/ 	.word	index@(.nv.constant0._ZN7cutlass13device_kernelIN5flash11enable_sm90INS1_16FlashAttnFwdSm90INS1_25CollectiveMainloopFwdSm90ILi2EN4cute5tupleIJNS5_1CILi1EEES8_S8_EEENS6_IJNS7_ILi128EEESA_NS7_ILi192EEEEEELi128ENS_12float_e4m3_tEfNS_4arch4Sm90ELb0ELb1ELb0ELb1ELb1ELb0ELb0ELb1ELb1ELb1ELb1ELb0EEENS1_21CollectiveEpilogueFwdINS6_IJSA_SA_SA_EEES9_NS_10bfloat16_tESF_Li256ELb1ELb1ELb1ELb1EEENS1_36VarlenDynamicPersistentTileSchedulerILi128ELi128ELi256ELi128ELb1ELb1ELb1ELb1ELb0ELb1EEEEEEEEEvNT_6ParamsE)
        /*004c*/ 	.short	0x0380
        /*004e*/ 	.short	0x0a80


	//----- nvinfo : EIATTR_SW_WAR
	.align		4
.L_122:
        /*0050*/ 	.byte	0x04, 0x36
        /*0052*/ 	.short	(.L_124 - .L_123)
.L_123:
        /*0054*/ 	.word	0x00000008
.L_124:


//--------------------- .nv.info._ZN7cutlass13device_kernelIN5flash11enable_sm90INS1_16FlashAttnFwdSm90INS1_25CollectiveMainloopFwdSm90ILi2EN4cute5tupleIJNS5_1CILi1EEES8_S8_EEENS6_IJNS7_ILi128EEESA_NS7_ILi192EEEEEELi128ENS_12float_e4m3_tEfNS_4arch4Sm90ELb0ELb1ELb0ELb1ELb1ELb1ELb0ELb1ELb1ELb1ELb1ELb0EEENS1_21CollectiveEpilogueFwdINS6_IJSA_SA_SA_EEES9_NS_10bfloat16_tESF_Li256ELb1ELb1ELb1ELb1EEENS1_36VarlenDynamicPersistentTileSchedulerILi128ELi128ELi256ELi128ELb1ELb1ELb1ELb1ELb0ELb1EEEEEEEEEvNT_6ParamsE --------------------------
	.section	.nv.info._ZN7cutlass13device_kernelIN5flash11enable_sm90INS1_16FlashAttnFwdSm90INS1_25CollectiveMainloopFwdSm90ILi2EN4cute5tupleIJNS5_1CILi1EEES8_S8_EEENS6_IJNS7_ILi128EEESA_NS7_ILi192EEEEEELi128ENS_12float_e4m3_tEfNS_4arch4Sm90ELb0ELb1ELb0ELb1ELb1ELb1ELb0ELb1ELb1ELb1ELb1ELb0EEENS1_21CollectiveEpilogueFwdINS6_IJSA_SA_SA_EEES9_NS_10bfloat16_tESF_Li256ELb1ELb1ELb1ELb1EEENS1_36VarlenDynamicPersistentTileSchedulerILi128ELi128ELi256ELi128ELb1ELb1ELb1ELb1ELb0ELb1EEEEEEEEEvNT_6ParamsE,"",@"SHT_CUDA_INFO"
	.sectionflags	@""
	.align	4


	//----- nvinfo : EIATTR_CUDA_API_VERSION
	.align		4
        /*0000*/ 	.byte	0x04, 0x37
        /*0002*/ 	.short	(.L_126 - .L_125)
.L_125:
        /*0004*/ 	.word	0x00000082


	//----- nvinfo : EIATTR_KPARAM_INFO
	.align		4
.L_126:
        /*0008*/ 	.byte	0x04, 0x17
        /*000a*/ 	.short	(.L_128 - .L_127)
.L_127:
        /*000c*/ 	.word	0x00000000
        /*0010*/ 	.short	0x0000
        /*0012*/ 	.short	0x0000
        /*0014*/ 	.byte	0x00, 0xf0, 0x01, 0x2a


	//----- nvinfo : EIATTR_SPARSE_MMA_MASK
	.align		4
.L_128:
        /*0018*/ 	.byte	0x03, 0x50
        /*001a*/ 	.short	0x0000


	//----- nvinfo : EIATTR_MAXREG_COUNT
	.align		4
        /*001c*/ 	.byte	0x03, 0x1b
        /*001e*/ 	.short	0x00a8


	//----- nvinfo : EIATTR_MERCURY_ISA_VERSION
	.align		4
        /*0020*/ 	.byte	0x03, 0x5f
        /*0022*/ 	.short	0x0101


	//----- nvinfo : EIATTR_VRC_CTA_INIT_COUNT
	.align		4
        /*0024*/ 	.byte	0x02, 0x4a
	.zero		1
	.zero		1


	//----- nvinfo : EIATTR_EXIT_INSTR_OFFSETS
	.align		4
        /*0028*/ 	.byte	0x04, 0x1c
        /*002a*/ 	.short	(.L_130 - .L_129)


	//   ....[0]....
.L_129:
        /*002c*/ 	.word	0x00000010


	//----- nvinfo : EIATTR_MAX_THREADS
	.align		4
.L_130:
        /*0030*/ 	.byte	0x04, 0x05
        /*0032*/ 	.short	(.L_132 - .L_131)
.L_131:
        /*0034*/ 	.word	0x00000180
        /*0038*/ 	.word	0x00000001
        /*003c*/ 	.word	0x00000001


	//----- nvinfo : EIATTR_CBANK_PARAM_SIZE
	.align		4
.L_132:
        /*0040*/ 	.byte	0x03, 0x19
        /*0042*/ 	.short	0x0a80


	//----- nvinfo : EIATTR_PARAM_CBANK
	.align		4
        /*0044*/ 	.byte	0x04, 0x0a
        /*0046*/ 	.short	(.L_134 - .L_133)
	.align		4
.L_133:
        /*0048*/ 	.word	index@(.nv.constant0._ZN7cutlass13device_kernelIN5flash11enable_sm90INS1_16FlashAttnFwdSm90INS1_25CollectiveMainloopFwdSm90ILi2EN4cute5tupleIJNS5_1CILi1EEES8_S8_EEENS6_IJNS7_ILi128EEESA_NS7_ILi192EEEEEELi128ENS_12float_e4m3_tEfNS_4arch4Sm90ELb0ELb1ELb0ELb1ELb1ELb1ELb0ELb1ELb1ELb1ELb1ELb0EEENS1_21CollectiveEpilogueFwdINS6_IJSA_SA_SA_EEES9_NS_10bfloat16_tESF_Li256ELb1ELb1ELb1ELb1EEENS1_36VarlenDynamicPersistentTileSchedulerILi128ELi128ELi256ELi128ELb1ELb1ELb1ELb1ELb0ELb1EEEEEEEEEvNT_6ParamsE)
        /*004c*/ 	.short	0x0380
        /*004e*/ 	.short	0x0a80


	//----- nvinfo : EIATTR_SW_WAR
	.align		4
.L_134:
        /*0050*/ 	.byte	0x04, 0x36
        /*0052*/ 	.short	(.L_136 - .L_135)
.L_135:
        /*0054*/ 	.word	0x00000008
.L_136:


//--------------------- .nv.info._ZN7cutlass13device_kernelIN5flash11enable_sm90INS1_16FlashAttnFwdSm90INS1_25CollectiveMainloopFwdSm90ILi2EN4cute5tupleIJNS5_1CILi1EEES8_S8_EEENS6_IJNS7_ILi128EEENS7_ILi160EEENS7_ILi192EEEEEELi128ENS_12float_e4m3_tEfNS_4arch4Sm90ELb1ELb0ELb0ELb0ELb1ELb0ELb0ELb1ELb1ELb1ELb1ELb0EEENS1_21CollectiveEpilogueFwdINS6_IJSA_SA_SB_EEES9_NS_10bfloat16_tESG_Li256ELb0ELb1ELb1ELb1EEENS1_19SingleTileSchedulerILb0ELb1ELb1ELi128EEEEEEEEEvNT_6ParamsE --------------------------
	.section	.nv.info._ZN7cutlass13device_kernelIN5flash11enable_sm90INS1_16FlashAttnFwdSm90INS1_25CollectiveMainloopFwdSm90ILi2EN4cute5tupleIJNS5_1CILi1EEES8_S8_EEENS6_IJNS7_ILi128EEENS7_ILi160EEENS7_ILi192EEEEEELi128ENS_12float_e4m3_tEfNS_4arch4Sm90ELb1ELb0ELb0ELb0ELb1ELb0ELb0ELb1ELb1ELb1ELb1ELb0EEENS1_21CollectiveEpilogueFwdINS6_IJSA_SA_SB_EEES9_NS_10bfloat16_tESG_Li256ELb0ELb1ELb1ELb1EEENS1_19SingleTileSchedulerILb0ELb1ELb1ELi128EEEEEEEEEvNT_6ParamsE,"",@"SHT_CUDA_INFO"
	.sectionflags	@""
	.align	4


	//----- nvinfo : EIATTR_CUDA_API_VERSION
	.align		4
        /*0000*/ 	.byte	0x04, 0x37
        /*0002*/ 	.short	(.L_138 - .L_137)
.L_137:
        /*0004*/ 	.word	0x00000082


	//----- nvinfo : EIATTR_KPARAM_INFO
	.align		4
.L_138:
        /*0008*/ 	.byte	0x04, 0x17
        /*000a*/ 	.short	(.L_140 - .L_139)
.L_139:
        /*000c*/ 	.word	0x00000000
        /*0010*/ 	.short	0x0000
        /*0012*/ 	.short	0x0000
        /*0014*/ 	.byte	0x00, 0xf0, 0x01, 0x28


	//----- nvinfo : EIATTR_SPARSE_MMA_MASK
	.align		4
.L_140:
        /*0018*/ 	.byte	0x03, 0x50
        /*001a*/ 	.short	0x0000


	//----- nvinfo : EIATTR_MAXREG_COUNT
	.align		4
        /*001c*/ 	.byte	0x03, 0x1b
        /*001e*/ 	.short	0x00a8


	//----- nvinfo : EIATTR_MERCURY_ISA_VERSION
	.align		4
        /*0020*/ 	.byte	0x03, 0x5f
        /*0022*/ 	.short	0x0101


	//----- nvinfo : EIATTR_VRC_CTA_INIT_COUNT
	.align		4
        /*0024*/ 	.byte	0x02, 0x4a
	.zero		1
	.zero		1


	//----- nvinfo : EIATTR_EXIT_INSTR_OFFSETS
	.align		4
        /*0028*/ 	.byte	0x04, 0x1c
        /*002a*/ 	.short	(.L_142 - .L_141)


	//   ....[0]....
.L_141:
        /*002c*/ 	.word	0x00000010


	//----- nvinfo : EIATTR_MAX_THREADS
	.align		4
.L_142:
        /*0030*/ 	.byte	0x04, 0x05
        /*0032*/ 	.short	(.L_144 - .L_143)
.L_143:
        /*0034*/ 	.word	0x00000180
        /*0038*/ 	.word	0x00000001
        /*003c*/ 	.word	0x00000001


	//----- nvinfo : EIATTR_CBANK_PARAM_SIZE
	.align		4
.L_144:
        /*0040*/ 	.byte	0x03, 0x19
        /*0042*/ 	.short	0x0a00


	//----- nvinfo : EIATTR_PARAM_CBANK
	.align		4
        /*0044*/ 	.byte	0x04, 0x0a
        /*0046*/ 	.short	(.L_146 - .L_145)
	.align		4
.L_145:
        /*0048*/ 	.word	index@(.nv.constant0._ZN7cutlass13device_kernelIN5flash11enable_sm90INS1_16FlashAttnFwdSm90INS1_25CollectiveMainloopFwdSm90ILi2EN4cute5tupleIJNS5_1CILi1EEES8_S8_EEENS6_IJNS7_ILi128EEENS7_ILi160EEENS7_ILi192EEEEEELi128ENS_12float_e4m3_tEfNS_4arch4Sm90ELb1ELb0ELb0ELb0ELb1ELb0ELb0ELb1ELb1ELb1ELb1ELb0EEENS1_21CollectiveEpilogueFwdINS6_IJSA_SA_SB_EEES9_NS_10bfloat16_tESG_Li256ELb0ELb1ELb1ELb1EEENS1_19SingleTileSchedulerILb0ELb1ELb1ELi128EEEEEEEEEvNT_6ParamsE)
        /*004c*/ 	.short	0x0380
        /*004e*/ 	.short	0x0a00


	//----- nvinfo : EIATTR_SW_WAR
	.align		4
.L_146:
        /*0050*/ 	.byte	0x04, 0x36
        /*0052*/ 	.short	(.L_148 - .L_147)
.L_147:
        /*0054*/ 	.word	0x00000008
.L_148:


//--------------------- .nv.info._ZN7cutlass13device_kernelIN5flash11enable_sm90INS1_16FlashAttnFwdSm90INS1_25CollectiveMainloopFwdSm90ILi2EN4cute5tupleIJNS5_1CILi1EEES8_S8_EEENS6_IJNS7_ILi128EEENS7_ILi160EEENS7_ILi192EEEEEELi128ENS_12float_e4m3_tEfNS_4arch4Sm90ELb1ELb0ELb0ELb1ELb1ELb0ELb0ELb1ELb1ELb1ELb1ELb0EEENS1_21CollectiveEpilogueFwdINS6_IJSA_SA_SB_EEES9_NS_10bfloat16_tESG_Li256ELb1ELb1ELb1ELb1EEENS1_36VarlenDynamicPersistentTileSchedulerILi128ELi160ELi256ELi128ELb1ELb1ELb1ELb1ELb1ELb1EEEEEEEEEvNT_6ParamsE --------------------------
	.section	.nv.info._ZN7cutlass13device_kernelIN5flash11enable_sm90INS1_16FlashAttnFwdSm90INS1_25CollectiveMainloopFwdSm90ILi2EN4cute5tupleIJNS5_1CILi1EEES8_S8_EEENS6_IJNS7_ILi128EEENS7_ILi160EEENS7_ILi192EEEEEELi128ENS_12float_e4m3_tEfNS_4arch4Sm90ELb1ELb0ELb0ELb1ELb1ELb0ELb0ELb1ELb1ELb1ELb1ELb0EEENS1_21CollectiveEpilogueFwdINS6_IJSA_SA_SB_EEES9_NS_10bfloat16_tESG_Li256ELb1ELb1ELb1ELb1EEENS1_36VarlenDynamicPersistentTileSchedulerILi128ELi160ELi256ELi128ELb1ELb1ELb1ELb1ELb1ELb1EEEEEEEEEvNT_6ParamsE,"",@"SHT_CUDA_INFO"
	.sectionflags	@""
	.align	4


	//----- nvinfo : EIATTR_CUDA_API_VERSION
	.align		4
        /*0000*/ 	.byte	0x04, 0x37
        /*0002*/ 	.short	(.L_150 - .L_149)
.L_149:
        /*0004*/ 	.word	0x00000082


	//----- nvinfo : EIATTR_KPARAM_INFO
	.align		4
.L_150:
        /*0008*/ 	.byte	0x04, 0x17
        /*000a*/ 	.short	(.L_152 - .L_151)
.L_151:
        /*000c*/ 	.word	0x00000000
        /*0010*/ 	.short	0x0000
        /*0012*/ 	.short	0x0000
        /*0014*/ 	.byte	0x00, 0xf0, 0x01, 0x2a


	//----- nvinfo : EIATTR_SPARSE_MMA_MASK
	.align		4
.L_152:
        /*0018*/ 	.byte	0x03, 0x50
        /*001a*/ 	.short	0x0000


	//----- nvinfo : EIATTR_MAXREG_COUNT
	.align		4
        /*001c*/ 	.byte	0x03, 0x1b
        /*001e*/ 	.short	0x00a8


	//----- nvinfo : EIATTR_MERCURY_ISA_VERSION
	.align		4
        /*0020*/ 	.byte	0x03, 0x5f
        /*0022*/ 	.short	0x0101


	//----- nvinfo : EIATTR_VRC_CTA_INIT_COUNT
	.align		4
        /*0024*/ 	.byte	0x02, 0x4a
	.zero		1
	.zero		1


	//----- nvinfo : EIATTR_EXIT_INSTR_OFFSETS
	.align		4
        /*0028*/ 	.byte	0x04, 0x1c
        /*002a*/ 	.short	(.L_154 - .L_153)


	//   ....[0]....
.L_153:
        /*002c*/ 	.word	0x00000010


	//----- nvinfo : EIATTR_MAX_THREADS
	.align		4
.L_154:
        /*0030*/ 	.byte	0x04, 0x05
        /*0032*/ 	.short	(.L_156 - .L_155)
.L_155:
        /*0034*/ 	.word	0x00000180
        /*0038*/ 	.word	0x00000001
        /*003c*/ 	.word	0x00000001


	//----- nvinfo : EIATTR_CBANK_PARAM_SIZE
	.align		4
.L_156:
        /*0040*/ 	.byte	0x03, 0x19
        /*0042*/ 	.short	0x0a80


	//----- nvinfo : EIATTR_PARAM_CBANK
	.align		4
        /*0044*/ 	.byte	0x04, 0x0a
        /*0046*/ 	.short	(.L_158 - .L_157)
	.align		4
.L_157:
        /*0048*/ 	.word	index@(.nv.constant0._ZN7cutlass13device_kernelIN5flash11enable_sm90INS1_16FlashAttnFwdSm90INS1_25CollectiveMainloopFwdSm90ILi2EN4cute5tupleIJNS5_1CILi1EEES8_S8_EEENS6_IJNS7_ILi128EEENS7_ILi160EEENS7_ILi192EEEEEELi128ENS_12float_e4m3_tEfNS_4arch4Sm90ELb1ELb0ELb0ELb1ELb1ELb0ELb0ELb1ELb1ELb1ELb1ELb0EEENS1_21CollectiveEpilogueFwdINS6_IJSA_SA_SB_EEES9_NS_10bfloat16_tESG_Li256ELb1ELb1ELb1ELb1EEENS1_36VarlenDynamicPersistentTileSchedulerILi128ELi160ELi256ELi128ELb1ELb1ELb1ELb1ELb1ELb1EEEEEEEEEvNT_6ParamsE)
        /*004c*/ 	.short	0x0380
        /*004e*/ 	.short	0x0a80


	//----- nvinfo : EIATTR_SW_WAR
	.align		4
.L_158:
        /*0050*/ 	.byte	0x04, 0x36
        /*0052*/ 	.short	(.L_160 - .L_159)
.L_159:
        /*0054*/ 	.word	0x00000008
.L_160:


//--------------------- .nv.info._ZN7cutlass13device_kernelIN5flash11enable_sm90INS1_16FlashAttnFwdSm90INS1_25CollectiveMainloopFwdSm90ILi2EN4cute5tupleIJNS5_1CILi1EEES8_S8_EEENS6_IJNS7_ILi128EEENS7_ILi160EEENS7_ILi192EEEEEELi128ENS_12float_e4m3_tEfNS_4arch4Sm90ELb1ELb0ELb0ELb1ELb1ELb1ELb0ELb1ELb1ELb1ELb1ELb0EEENS1_21CollectiveEpilogueFwdINS6_IJSA_SA_SB_EEES9_NS_10bfloat16_tESG_Li256ELb1ELb1ELb1ELb1EEENS1_36VarlenDynamicPersistentTileSchedulerILi128ELi160ELi256ELi128ELb1ELb1ELb1ELb1ELb1ELb1EEEEEEEEEvNT_6ParamsE --------------------------
	.section	.nv.info._ZN7cutlass13device_kernelIN5flash11enable_sm90INS1_16FlashAttnFwdSm90INS1_25CollectiveMainloopFwdSm90ILi2EN4cute5tupleIJNS5_1CILi1EEES8_S8_EEENS6_IJNS7_ILi128EEENS7_ILi160EEENS7_ILi192EEEEEELi128ENS_12float_e4m3_tEfNS_4arch4Sm90ELb1ELb0ELb0ELb1ELb1ELb1ELb0ELb1ELb1ELb1ELb1ELb0EEENS1_21CollectiveEpilogueFwdINS6_IJSA_SA_SB_EEES9_NS_10bfloat16_tESG_Li256ELb1ELb1ELb1ELb1EEENS1_36VarlenDynamicPersistentTileSchedulerILi128ELi160ELi256ELi128ELb1ELb1ELb1ELb1ELb1ELb1EEEEEEEEEvNT_6ParamsE,"",@"SHT_CUDA_INFO"
	.sectionflags	@""
	.align	4


	//----- nvinfo : EIATTR_CUDA_API_VERSION
	.align		4
        /*0000*/ 	.byte	0x04, 0x37
        /*0002*/ 	.short	(.L_162 - .L_161)
.L_161:
        /*0004*/ 	.word	0x00000082


	//----- nvinfo : EIATTR_KPARAM_INFO
	.align		4
.L_162:
        /*0008*/ 	.byte	0x04, 0x17
        /*000a*/ 	.short	(.L_164 - .L_163)
.L_163:
        /*000c*/ 	.word	0x00000000
        /*0010*/ 	.short	0x0000
        /*0012*/ 	.short	0x0000
        /*0014*/ 	.byte	0x00, 0xf0, 0x01, 0x2a


	//----- nvinfo : EIATTR_SPARSE_MMA_MASK
	.align		4
.L_164:
        /*0018*/ 	.byte	0x03, 0x50
        /*001a*/ 	.short	0x0000


	//----- nvinfo : EIATTR_MAXREG_COUNT
	.align		4
        /*001c*/ 	.byte	0x03, 0x1b
        /*001e*/ 	.short	0x00a8


	//----- nvinfo : EIATTR_MERCURY_ISA_VERSION
	.align		4
        /*0020*/ 	.byte	0x03, 0x5f
        /*0022*/ 	.short	0x0101


	//----- nvinfo : EIATTR_VRC_CTA_INIT_COUNT
	.align		4
        /*0024*/ 	.byte	0x02, 0x4a
	.zero		1
	.zero		1


	//----- nvinfo : EIATTR_EXIT_INSTR_OFFSETS
	.align		4
        /*0028*/ 	.byte	0x04, 0x1c
        /*002a*/ 	.short	(.L_166 - .L_165)


	//   ....[0]....
.L_165:
        /*002c*/ 	.word	0x00000010


	//----- nvinfo : EIATTR_MAX_THREADS
	.align		4
.L_166:
        /*0030*/ 	.byte	0x04, 0x05
        /*0032*/ 	.short	(.L_168 - .L_167)
.L_167:
        /*0034*/ 	.word	0x00000180
        /*0038*/ 	.word	0x00000001
        /*003c*/ 	.word	0x00000001


	//----- nvinfo : EIATTR_CBANK_PARAM_SIZE
	.align		4
.L_168:
        /*0040*/ 	.byte	0x03, 0x19
        /*0042*/ 	.short	0x0a80


	//----- nvinfo : EIATTR_PARAM_CBANK
	.align		4
        /*0044*/ 	.byte	0x04, 0x0a
        /*0046*/ 	.short	(.L_170 - .L_169)
	.align		4
.L_169:
        /*0048*/ 	.word	index@(.nv.constant0._ZN7cutlass13device_kernelIN5flash11enable_sm90INS1_16FlashAttnFwdSm90INS1_25CollectiveMainloopFwdSm90ILi2EN4cute5tupleIJNS5_1CILi1EEES8_S8_EEENS6_IJNS7_ILi128EEENS7_ILi160EEENS7_ILi192EEEEEELi128ENS_12float_e4m3_tEfNS_4arch4Sm90ELb1ELb0ELb0ELb1ELb1ELb1ELb0ELb1ELb1ELb1ELb1ELb0EEENS1_21CollectiveEpilogueFwdINS6_IJSA_SA_SB_EEES9_NS_10bfloat16_tESG_Li256ELb1ELb1ELb1ELb1EEENS1_36VarlenDynamicPersistentTileSchedulerILi128ELi160ELi256ELi128ELb1ELb1ELb1ELb1ELb1ELb1EEEEEEEEEvNT_6ParamsE)
        /*004c*/ 	.short	0x0380
        /*004e*/ 	.short	0x0a80


	//----- nvinfo : EIATTR_SW_WAR
	.align		4
.L_170:
        /*0050*/ 	.byte	0x04, 0x36
        /*0052*/ 	.short	(.L_172 - .L_171)
.L_171:
        /*0054*/ 	.word	0x00000008
.L_172:


//--------------------- .nv.callgraph             --------------------------
	.section	.nv.callgraph,"",@"SHT_CUDA_CALLGRAPH"
	.align	4
	.sectionentsize	8
	.align		4
        /*0000*/ 	.word	0x00000000
	.align		4
        /*0004*/ 	.word	0xffffffff
	.align		4
        /*0008*/ 	.word	0x00000000
	.align		4
        /*000c*/ 	.word	0xfffffffe
	.align		4
        /*0010*/ 	.word	0x00000000
	.align		4
        /*0014*/ 	.word	0xfffffffd
	.align		4
        /*0018*/ 	.word	0x00000000
	.align		4
        /*001c*/ 	.word	0xfffffffc


//--------------------- .nv.constant4             --------------------------
	.section	.nv.constant4,"a",@progbits
	.align	8
	.align		8
.nv.constant4:
        /*0000*/ 	.dword	_ZN82_INTERNAL_aa131164_46_flash_fwd_hdim192_128_e4m3_paged_split_sm90_cu_49158569_30684cuda3std3__45__cpo5beginE
	.align		8
        /*0008*/ 	.dword	_ZN82_INTERNAL_aa131164_46_flash_fwd_hdim192_128_e4m3_paged_split_sm90_cu_49158569_30684cuda3std3__45__cpo3endE
	.align		8
        /*0010*/ 	.dword	_ZN82_INTERNAL_aa131164_46_flash_fwd_hdim192_128_e4m3_paged_split_sm90_cu_49158569_30684cuda3std3__45__cpo6cbeginE
	.align		8
        /*0018*/ 	.dword	_ZN82_INTERNAL_aa131164_46_flash_fwd_hdim192_128_e4m3_paged_split_sm90_cu_49158569_30684cuda3std3__45__cpo4cendE
	.align		8
        /*0020*/ 	.dword	_ZN82_INTERNAL_aa131164_46_flash_fwd_hdim192_128_e4m3_paged_split_sm90_cu_49158569_30684cuda3std3__484_GLOBAL__N__aa131164_46_flash_fwd_hdim192_128_e4m3_paged_split_sm90_cu_49158569_30686ignoreE
	.align		8
        /*0028*/ 	.dword	_ZN82_INTERNAL_aa131164_46_flash_fwd_hdim192_128_e4m3_paged_split_sm90_cu_49158569_30684cuda3std3__419piecewise_constructE
	.align		8
        /*0030*/ 	.dword	_ZN82_INTERNAL_aa131164_46_flash_fwd_hdim192_128_e4m3_paged_split_sm90_cu_49158569_30684cuda3std3__48in_placeE
	.align		8
        /*0038*/ 	.dword	_ZN82_INTERNAL_aa131164_46_flash_fwd_hdim192_128_e4m3_paged_split_sm90_cu_49158569_30684cuda3std6ranges3__45__cpo4swapE
	.align		8
        /*0040*/ 	.dword	_ZN82_INTERNAL_aa131164_46_flash_fwd_hdim192_128_e4m3_paged_split_sm90_cu_49158569_30684cuda3std6ranges3__45__cpo9iter_moveE
	.align		8
        /*0048*/ 	.dword	_ZN82_INTERNAL_aa131164_46_flash_fwd_hdim192_128_e4m3_paged_split_sm90_cu_49158569_30684cute7productE
	.align		8
        /*0050*/ 	.dword	_ZN82_INTERNAL_aa131164_46_flash_fwd_hdim192_128_e4m3_paged_split_sm90_cu_49158569_30684cute1_E


//--------------------- .text._ZN7cutlass13device_kernelIN5flash11enable_sm90INS1_16FlashAttnFwdSm90INS1_25CollectiveMainloopFwdSm90ILi2EN4cute5tupleIJNS5_1CILi1EEES8_S8_EEENS6_IJNS7_ILi128EEENS7_ILi160EEENS7_ILi192EEEEEELi128ENS_12float_e4m3_tEfNS_4arch4Sm90ELb0ELb0ELb0ELb0ELb1ELb0ELb0ELb1ELb1ELb1ELb1ELb0EEENS1_21CollectiveEpilogueFwdINS6_IJSA_SA_SB_EEES9_NS_10bfloat16_tESG_Li256ELb0ELb1ELb1ELb1EEENS1_19SingleTileSchedulerILb0ELb1ELb1ELi128EEEEEEEEEvNT_6ParamsE --------------------------
	.section	.text._ZN7cutlass13device_kernelIN5flash11enable_sm90INS1_16FlashAttnFwdSm90INS1_25CollectiveMainloopFwdSm90ILi2EN4cute5tupleIJNS5_1CILi1EEES8_S8_EEENS6_IJNS7_ILi128EEENS7_ILi160EEENS7_ILi192EEEEEELi128ENS_12float_e4m3_tEfNS_4arch4Sm90ELb0ELb0ELb0ELb0ELb1ELb0ELb0ELb1ELb1ELb1ELb1ELb0EEENS1_21CollectiveEpilogueFwdINS6_IJSA_SA_SB_EEES9_NS_10bfloat16_tESG_Li256ELb0ELb1ELb1ELb1EEENS1_19SingleTileSchedulerILb0ELb1ELb1ELi128EEEEEEEEEvNT_6ParamsE,"ax",@progbits
	.align	128
.text._ZN7cutlass13device_kernelIN5flash11enable_sm90INS1_16FlashAttnFwdSm90INS1_25CollectiveMainloopFwdSm90ILi2EN4cute5tupleIJNS5_1CILi1EEES8_S8_EEENS6_IJNS7_ILi128EEENS7_ILi160EEENS7_ILi192EEEEEELi128ENS_12float_e4m3_tEfNS_4arch4Sm90ELb0ELb0ELb0ELb0ELb1ELb0ELb0ELb1ELb1ELb1ELb1ELb0EEENS1_21CollectiveEpilogueFwdINS6_IJSA_SA_SB_EEES9_NS_10bfloat16_tESG_Li256ELb0ELb1ELb1ELb1EEENS1_19SingleTileSchedulerILb0ELb1ELb1ELi128EEEEEEEEEvNT_6ParamsE:
        .type           _ZN7cutlass13device_kernelIN5flash11enable_sm90INS1_16FlashAttnFwdSm90INS1_25CollectiveMainloopFwdSm90ILi2EN4cute5tupleIJNS5_1CILi1EEES8_S8_EEENS6_IJNS7_ILi128EEENS7_ILi160EEENS7_ILi192EEEEEELi128ENS_12float_e4m3_tEfNS_4arch4Sm90ELb0ELb0ELb0ELb0ELb1ELb0ELb0ELb1ELb1ELb1ELb1ELb0EEENS1_21CollectiveEpilogueFwdINS6_IJSA_SA_SB_EEES9_NS_10bfloat16_tESG_Li256ELb0ELb1ELb1ELb1EEENS1_19SingleTileSchedulerILb0ELb1ELb1ELi128EEEEEEEEEvNT_6ParamsE,@function
        .size           _ZN7cutlass13device_kernelIN5flash11enable_sm90INS1_16FlashAttnFwdSm90INS1_25CollectiveMainloopFwdSm90ILi2EN4cute5tupleIJNS5_1CILi1EEES8_S8_EEENS6_IJNS7_ILi128EEENS7_ILi160EEENS7_ILi192EEEEEELi128ENS_12float_e4m3_tEfNS_4arch4Sm90ELb0ELb0ELb0ELb0ELb1ELb0ELb0ELb1ELb1ELb1ELb1ELb0EEENS1_21CollectiveEpilogueFwdINS6_IJSA_SA_SB_EEES9_NS_10bfloat16_tESG_Li256ELb0ELb1ELb1ELb1EEENS1_19SingleTileSchedulerILb0ELb1ELb1ELi128EEEEEEEEEvNT_6ParamsE,(.L_x_9 - _ZN7cutlass13device_kernelIN5flash11enable_sm90INS1_16FlashAttnFwdSm90INS1_25CollectiveMainloopFwdSm90ILi2EN4cute5tupleIJNS5_1CILi1EEES8_S8_EEENS6_IJNS7_ILi128EEENS7_ILi160EEENS7_ILi192EEEEEELi128ENS_12float_e4m3_tEfNS_4arch4Sm90ELb0ELb0ELb0ELb0ELb1ELb0ELb0ELb1ELb1ELb1ELb1ELb0EEENS1_21CollectiveEpilogueFwdINS6_IJSA_SA_SB_EEES9_NS_10bfloat16_tESG_Li256ELb0ELb1ELb1ELb1EEENS1_19SingleTileSchedulerILb0ELb1ELb1ELi128EEEEEEEEEvNT_6ParamsE)
        .other          _ZN7cutlass13device_kernelIN5flash11enable_sm90INS1_16FlashAttnFwdSm90INS1_25CollectiveMainloopFwdSm90ILi2EN4cute5tupleIJNS5_1CILi1EEES8_S8_EEENS6_IJNS7_ILi128EEENS7_ILi160EEENS7_ILi192EEEEEELi128ENS_12float_e4m3_tEfNS_4arch4Sm90ELb0ELb0ELb0ELb0ELb1ELb0ELb0ELb1ELb1ELb1ELb1ELb0EEENS1_21CollectiveEpilogueFwdINS6_IJSA_SA_SB_EEES9_NS_10bfloat16_tESG_Li256ELb0ELb1ELb1ELb1EEENS1_19SingleTileSchedulerILb0ELb1ELb1ELi128EEEEEEEEEvNT_6ParamsE,@"STO_CUDA_ENTRY STV_DEFAULT"
_ZN7cutlass13device_kernelIN5flash11enable_sm90INS1_16FlashAttnFwdSm90INS1_25CollectiveMainloopFwdSm90ILi2EN4cute5tupleIJNS5_1CILi1EEES8_S8_EEENS6_IJNS7_ILi128EEENS7_ILi160EEENS7_ILi192EEEEEELi128ENS_12float_e4m3_tEfNS_4arch4Sm90ELb0ELb0ELb0ELb0ELb1ELb0ELb0ELb1ELb1ELb1ELb1ELb0EEENS1_21CollectiveEpilogueFwdINS6_IJSA_SA_SB_EEES9_NS_10bfloat16_tESG_Li256ELb0ELb1ELb1ELb1EEENS1_19SingleTileSchedulerILb0ELb1ELb1ELi128EEEEEEEEEvNT_6ParamsE:
[----:B------:R-:W-:Y:S01]  /*0000*/  LDC R1, c[0x0][0x37c] ;  /* 0x0000df00ff017b82 */ /* 0x000fe20000000800 */
[----:B------:R-:W-:Y:S05]  /*0010*/  EXIT ;  /* 0x000000000000794d */ /* 0x000fea0003800000 */
.L_x_0:
[----:B------:R-:W-:-:S00]  /*0020*/  BRA `(.L_x_0) ;  /* 0xfffffffc00fc7947 */ /* 0x000fc0000383ffff */
[----:B------:R-:W-:-:S00]  /*0030*/  NOP ;  /* 0x0000000000007918 */ /* 0x000fc00000000000 */
        /* <DEDUP_REMOVED lines=12> */
.L_x_9:


//--------------------- .text._ZN7cutlass13device_kernelIN5flash11enable_sm90INS1_16FlashAttnFwdSm90INS1_25CollectiveMainloopFwdSm90ILi2EN4cute5tupleIJNS5_1CILi1EEES8_S8_EEENS6_IJNS7_ILi128EEENS7_ILi160EEENS7_ILi192EEEEEELi128ENS_12float_e4m3_tEfNS_4arch4Sm90ELb0ELb0ELb0ELb1ELb1ELb0ELb0ELb1ELb1ELb1ELb1ELb0EEENS1_21CollectiveEpilogueFwdINS6_IJSA_SA_SB_EEES9_NS_10bfloat16_tESG_Li256ELb1ELb1ELb1ELb1EEENS1_36VarlenDynamicPersistentTileSchedulerILi128ELi160ELi256ELi128ELb1ELb1ELb1ELb0ELb1ELb1EEEEEEEEEvNT_6ParamsE --------------------------
	.section	.text._ZN7cutlass13device_kernelIN5flash11enable_sm90INS1_16FlashAttnFwdSm90INS1_25CollectiveMainloopFwdSm90ILi2EN4cute5tupleIJNS5_1CILi1EEES8_S8_EEENS6_IJNS7_ILi128EEENS7_ILi160EEENS7_ILi192EEEEEELi128ENS_12float_e4m3_tEfNS_4arch4Sm90ELb0ELb0ELb0ELb1ELb1ELb0ELb0ELb1ELb1ELb1ELb1ELb0EEENS1_21CollectiveEpilogueFwdINS6_IJSA_SA_SB_EEES9_NS_10bfloat16_tESG_Li256ELb1ELb1ELb1ELb1EEENS1_36VarlenDynamicPersistentTileSchedulerILi128ELi160ELi256ELi128ELb1ELb1ELb1ELb0ELb1ELb1EEEEEEEEEvNT_6ParamsE,"ax",@progbits
	.align	128
.text._ZN7cutlass13device_kernelIN5flash11enable_sm90INS1_16FlashAttnFwdSm90INS1_25CollectiveMainloopFwdSm90ILi2EN4cute5tupleIJNS5_1CILi1EEES8_S8_EEENS6_IJNS7_ILi128EEENS7_ILi160EEENS7_ILi192EEEEEELi128ENS_12float_e4m3_tEfNS_4arch4Sm90ELb0ELb0ELb0ELb1ELb1ELb0ELb0ELb1ELb1ELb1ELb1ELb0EEENS1_21CollectiveEpilogueFwdINS6_IJSA_SA_SB_EEES9_NS_10bfloat16_tESG_Li256ELb1ELb1ELb1ELb1EEENS1_36VarlenDynamicPersistentTileSchedulerILi128ELi160ELi256ELi128ELb1ELb1ELb1ELb0ELb1ELb1EEEEEEEEEvNT_6ParamsE:
        .type           _ZN7cutlass13device_kernelIN5flash11enable_sm90INS1_16FlashAttnFwdSm90INS1_25CollectiveMainloopFwdSm90ILi2EN4cute5tupleIJNS5_1CILi1EEES8_S8_EEENS6_IJNS7_ILi128EEENS7_ILi160EEENS7_ILi192EEEEEELi128ENS_12float_e4m3_tEfNS_4arch4Sm90ELb0ELb0ELb0ELb1ELb1ELb0ELb0ELb1ELb1ELb1ELb1ELb0EEENS1_21CollectiveEpilogueFwdINS6_IJSA_SA_SB_EEES9_NS_10bfloat16_tESG_Li256ELb1ELb1ELb1ELb1EEENS1_36VarlenDynamicPersistentTileSchedulerILi128ELi160ELi256ELi128ELb1ELb1ELb1ELb0ELb1ELb1EEEEEEEEEvNT_6ParamsE,@function
        .size           _ZN7cutlass13device_kernelIN5flash11enable_sm90INS1_16FlashAttnFwdSm90INS1_25CollectiveMainloopFwdSm90ILi2EN4cute5tupleIJNS5_1CILi1EEES8_S8_EEENS6_IJNS7_ILi128EEENS7_ILi160EEENS7_ILi192EEEEEELi128ENS_12float_e4m3_tEfNS_4arch4Sm90ELb0ELb0ELb0ELb1ELb1ELb0ELb0ELb1ELb1ELb1ELb1ELb0EEENS1_21CollectiveEpilogueFwdINS6_IJSA_SA_SB_EEES9_NS_10bfloat16_tESG_Li256ELb1ELb1ELb1ELb1EEENS1_36VarlenDynamicPersistentTileSchedulerILi128ELi160ELi256ELi128ELb1ELb1ELb1ELb0ELb1ELb1EEEEEEEEEvNT_6ParamsE,(.L_x_10 - _ZN7cutlass13device_kernelIN5flash11enable_sm90INS1_16FlashAttnFwdSm90INS1_25CollectiveMainloopFwdSm90ILi2EN4cute5tupleIJNS5_1CILi1EEES8_S8_EEENS6_IJNS7_ILi128EEENS7_ILi160EEENS7_ILi192EEEEEELi128ENS_12float_e4m3_tEfNS_4arch4Sm90ELb0ELb0ELb0ELb1ELb1ELb0ELb0ELb1ELb1ELb1ELb1ELb0EEENS1_21CollectiveEpilogueFwdINS6_IJSA_SA_SB_EEES9_NS_10bfloat16_tESG_Li256ELb1ELb1ELb1ELb1EEENS1_36VarlenDynamicPersistentTileSchedulerILi128ELi160ELi256ELi128ELb1ELb1ELb1ELb0ELb1ELb1EEEEEEEEEvNT_6ParamsE)
        .other          _ZN7cutlass13device_kernelIN5flash11enable_sm90INS1_16FlashAttnFwdSm90INS1_25CollectiveMainloopFwdSm90ILi2EN4cute5tupleIJNS5_1CILi1EEES8_S8_EEENS6_IJNS7_ILi128EEENS7_ILi160EEENS7_ILi192EEEEEELi128ENS_12float_e4m3_tEfNS_4arch4Sm90ELb0ELb0ELb0ELb1ELb1ELb0ELb0ELb1ELb1ELb1ELb1ELb0EEENS1_21CollectiveEpilogueFwdINS6_IJSA_SA_SB_EEES9_NS_10bfloat16_tESG_Li256ELb1ELb1ELb1ELb1EEENS1_36VarlenDynamicPersistentTileSchedulerILi128ELi160ELi256ELi128ELb1ELb1ELb1ELb0ELb1ELb1EEEEEEEEEvNT_6ParamsE,@"STO_CUDA_ENTRY STV_DEFAULT"
_ZN7cutlass13device_kernelIN5flash11enable_sm90INS1_16FlashAttnFwdSm90INS1_25CollectiveMainloopFwdSm90ILi2EN4cute5tupleIJNS5_1CILi1EEES8_S8_EEENS6_IJNS7_ILi128EEENS7_ILi160EEENS7_ILi192EEEEEELi128ENS_12float_e4m3_tEfNS_4arch4Sm90ELb0ELb0ELb0ELb1ELb1ELb0ELb0ELb1ELb1ELb1ELb1ELb0EEENS1_21CollectiveEpilogueFwdINS6_IJSA_SA_SB_EEES9_NS_10bfloat16_tESG_Li256ELb1ELb1ELb1ELb1EEENS1_36VarlenDynamicPersistentTileSchedulerILi128ELi160ELi256ELi128ELb1ELb1ELb1ELb0ELb1ELb1EEEEEEEEEvNT_6ParamsE:
[----:B------:R-:W-:Y:S01]  /*0000*/  LDC R1, c[0x0][0x37c] ;  /* 0x0000df00ff017b82 */ /* 0x000fe20000000800 */
[----:B------:R-:W-:Y:S05]  /*0010*/  EXIT ;  /* 0x000000000000794d */ /* 0x000fea0003800000 */
.L_x_1:
        /* <DEDUP_REMOVED lines=14> */
.L_x_10:


//--------------------- .text._ZN7cutlass13device_kernelIN5flash11enable_sm90INS1_16FlashAttnFwdSm90INS1_25CollectiveMainloopFwdSm90ILi2EN4cute5tupleIJNS5_1CILi1EEES8_S8_EEENS6_IJNS7_ILi128EEENS7_ILi160EEENS7_ILi192EEEEEELi128ENS_12float_e4m3_tEfNS_4arch4Sm90ELb0ELb0ELb0ELb1ELb1ELb1ELb0ELb1ELb1ELb1ELb1ELb0EEENS1_21CollectiveEpilogueFwdINS6_IJSA_SA_SB_EEES9_NS_10bfloat16_tESG_Li256ELb1ELb1ELb1ELb1EEENS1_36VarlenDynamicPersistentTileSchedulerILi128ELi160ELi256ELi128ELb1ELb1ELb1ELb0ELb1ELb1EEEEEEEEEvNT_6ParamsE --------------------------
	.section	.text._ZN7cutlass13device_kernelIN5flash11enable_sm90INS1_16FlashAttnFwdSm90INS1_25CollectiveMainloopFwdSm90ILi2EN4cute5tupleIJNS5_1CILi1EEES8_S8_EEENS6_IJNS7_ILi128EEENS7_ILi160EEENS7_ILi192EEEEEELi128ENS_12float_e4m3_tEfNS_4arch4Sm90ELb0ELb0ELb0ELb1ELb1ELb1ELb0ELb1ELb1ELb1ELb1ELb0EEENS1_21CollectiveEpilogueFwdINS6_IJSA_SA_SB_EEES9_NS_10bfloat16_tESG_Li256ELb1ELb1ELb1ELb1EEENS1_36VarlenDynamicPersistentTileSchedulerILi128ELi160ELi256ELi128ELb1ELb1ELb1ELb0ELb1ELb1EEEEEEEEEvNT_6ParamsE,"ax",@progbits
	.align	128
.text._ZN7cutlass13device_kernelIN5flash11enable_sm90INS1_16FlashAttnFwdSm90INS1_25CollectiveMainloopFwdSm90ILi2EN4cute5tupleIJNS5_1CILi1EEES8_S8_EEENS6_IJNS7_ILi128EEENS7_ILi160EEENS7_ILi192EEEEEELi128ENS_12float_e4m3_tEfNS_4arch4Sm90ELb0ELb0ELb0ELb1ELb1ELb1ELb0ELb1ELb1ELb1ELb1ELb0EEENS1_21CollectiveEpilogueFwdINS6_IJSA_SA_SB_EEES9_NS_10bfloat16_tESG_Li256ELb1ELb1ELb1ELb1EEENS1_36VarlenDynamicPersistentTileSchedulerILi128ELi160ELi256ELi128ELb1ELb1ELb1ELb0ELb1ELb1EEEEEEEEEvNT_6ParamsE:
        .type           _ZN7cutlass13device_kernelIN5flash11enable_sm90INS1_16FlashAttnFwdSm90INS1_25CollectiveMainloopFwdSm90ILi2EN4cute5tupleIJNS5_1CILi1EEES8_S8_EEENS6_IJNS7_ILi128EEENS7_ILi160EEENS7_ILi192EEEEEELi128ENS_12float_e4m3_tEfNS_4arch4Sm90ELb0ELb0ELb0ELb1ELb1ELb1ELb0ELb1ELb1ELb1ELb1ELb0EEENS1_21CollectiveEpilogueFwdINS6_IJSA_SA_SB_EEES9_NS_10bfloat16_tESG_Li256ELb1ELb1ELb1ELb1EEENS1_36VarlenDynamicPersistentTileSchedulerILi128ELi160ELi256ELi128ELb1ELb1ELb1ELb0ELb1ELb1EEEEEEEEEvNT_6ParamsE,@function
        .size           _ZN7cutlass13device_kernelIN5flash11enable_sm90INS1_16FlashAttnFwdSm90INS1_25CollectiveMainloopFwdSm90ILi2EN4cute5tupleIJNS5_1CILi1EEES8_S8_EEENS6_IJNS7_ILi128EEENS7_ILi160EEENS7_ILi192EEEEEELi128ENS_12float_e4m3_tEfNS_4arch4Sm90ELb0ELb0ELb0ELb1ELb1ELb1ELb0ELb1ELb1ELb1ELb1ELb0EEENS1_21CollectiveEpilogueFwdINS6_IJSA_SA_SB_EEES9_NS_10bfloat16_tESG_Li256ELb1ELb1ELb1ELb1EEENS1_36VarlenDynamicPersistentTileSchedulerILi128ELi160ELi256ELi128ELb1ELb1ELb1ELb0ELb1ELb1EEEEEEEEEvNT_6ParamsE,(.L_x_11 - _ZN7cutlass13device_kernelIN5flash11enable_sm90INS1_16FlashAttnFwdSm90INS1_25CollectiveMainloopFwdSm90ILi2EN4cute5tupleIJNS5_1CILi1EEES8_S8_EEENS6_IJNS7_ILi128EEENS7_ILi160EEENS7_ILi192EEEEEELi128ENS_12float_e4m3_tEfNS_4arch4Sm90ELb0ELb0ELb0ELb1ELb1ELb1ELb0ELb1ELb1ELb1ELb1ELb0EEENS1_21CollectiveEpilogueFwdINS6_IJSA_SA_SB_EEES9_NS_10bfloat16_tESG_Li256ELb1ELb1ELb1ELb1EEENS1_36VarlenDynamicPersistentTileSchedulerILi128ELi160ELi256ELi128ELb1ELb1ELb1ELb0ELb1ELb1EEEEEEEEEvNT_6ParamsE)
        .other          _ZN7cutlass13device_kernelIN5flash11enable_sm90INS1_16FlashAttnFwdSm90INS1_25CollectiveMainloopFwdSm90ILi2EN4cute5tupleIJNS5_1CILi1EEES8_S8_EEENS6_IJNS7_ILi128EEENS7_ILi160EEENS7_ILi192EEEEEELi128ENS_12float_e4m3_tEfNS_4arch4Sm90ELb0ELb0ELb0ELb1ELb1ELb1ELb0ELb1ELb1ELb1ELb1ELb0EEENS1_21CollectiveEpilogueFwdINS6_IJSA_SA_SB_EEES9_NS_10bfloat16_tESG_Li256ELb1ELb1ELb1ELb1EEENS1_36VarlenDynamicPersistentTileSchedulerILi128ELi160ELi256ELi128ELb1ELb1ELb1ELb0ELb1ELb1EEEEEEEEEvNT_6ParamsE,@"STO_CUDA_ENTRY STV_DEFAULT"
_ZN7cutlass13device_kernelIN5flash11enable_sm90INS1_16FlashAttnFwdSm90INS1_25CollectiveMainloopFwdSm90ILi2EN4cute5tupleIJNS5_1CILi1EEES8_S8_EEENS6_IJNS7_ILi128EEENS7_ILi160EEENS7_ILi192EEEEEELi128ENS_12float_e4m3_tEfNS_4arch4Sm90ELb0ELb0ELb0ELb1ELb1ELb1ELb0ELb1ELb1ELb1ELb1ELb0EEENS1_21CollectiveEpilogueFwdINS6_IJSA_SA_SB_EEES9_NS_10bfloat16_tESG_Li256ELb1ELb1ELb1ELb1EEENS1_36VarlenDynamicPersistentTileSchedulerILi128ELi160ELi256ELi128ELb1ELb1ELb1ELb0ELb1ELb1EEEEEEEEEvNT_6ParamsE:
[----:B------:R-:W-:Y:S01]  /*0000*/  LDC R1, c[0x0][0x37c] ;  /* 0x0000df00ff017b82 */ /* 0x000fe20000000800 */
[----:B------:R-:W-:Y:S05]  /*0010*/  EXIT ;  /* 0x000000000000794d */ /* 0x000fea0003800000 */
.L_x_2:
        /* <DEDUP_REMOVED lines=14> */
.L_x_11:


//--------------------- .text._ZN7cutlass13device_kernelIN5flash11enable_sm90INS1_16FlashAttnFwdSm90INS1_25CollectiveMainloopFwdSm90ILi2EN4cute5tupleIJNS5_1CILi1EEES8_S8_EEENS6_IJNS7_ILi128EEESA_NS7_ILi192EEEEEELi128ENS_12float_e4m3_tEfNS_4arch4Sm90ELb0ELb1ELb0ELb0ELb1ELb0ELb0ELb1ELb1ELb1ELb1ELb0EEENS1_21CollectiveEpilogueFwdINS6_IJSA_SA_SA_EEES9_NS_10bfloat16_tESF_Li256ELb0ELb1ELb1ELb1EEENS1_19SingleTileSchedulerILb0ELb1ELb1ELi128EEEEEEEEEvNT_6ParamsE --------------------------
	.section	.text._ZN7cutlass13device_kernelIN5flash11enable_sm90INS1_16FlashAttnFwdSm90INS1_25CollectiveMainloopFwdSm90ILi2EN4cute5tupleIJNS5_1CILi1EEES8_S8_EEENS6_IJNS7_ILi128EEESA_NS7_ILi192EEEEEELi128ENS_12float_e4m3_tEfNS_4arch4Sm90ELb0ELb1ELb0ELb0ELb1ELb0ELb0ELb1ELb1ELb1ELb1ELb0EEENS1_21CollectiveEpilogueFwdINS6_IJSA_SA_SA_EEES9_NS_10bfloat16_tESF_Li256ELb0ELb1ELb1ELb1EEENS1_19SingleTileSchedulerILb0ELb1ELb1ELi128EEEEEEEEEvNT_6ParamsE,"ax",@progbits
	.align	128
.text._ZN7cutlass13device_kernelIN5flash11enable_sm90INS1_16FlashAttnFwdSm90INS1_25CollectiveMainloopFwdSm90ILi2EN4cute5tupleIJNS5_1CILi1EEES8_S8_EEENS6_IJNS7_ILi128EEESA_NS7_ILi192EEEEEELi128ENS_12float_e4m3_tEfNS_4arch4Sm90ELb0ELb1ELb0ELb0ELb1ELb0ELb0ELb1ELb1ELb1ELb1ELb0EEENS1_21CollectiveEpilogueFwdINS6_IJSA_SA_SA_EEES9_NS_10bfloat16_tESF_Li256ELb0ELb1ELb1ELb1EEENS1_19SingleTileSchedulerILb0ELb1ELb1ELi128EEEEEEEEEvNT_6ParamsE:
        .type           _ZN7cutlass13device_kernelIN5flash11enable_sm90INS1_16FlashAttnFwdSm90INS1_25CollectiveMainloopFwdSm90ILi2EN4cute5tupleIJNS5_1CILi1EEES8_S8_EEENS6_IJNS7_ILi128EEESA_NS7_ILi192EEEEEELi128ENS_12float_e4m3_tEfNS_4arch4Sm90ELb0ELb1ELb0ELb0ELb1ELb0ELb0ELb1ELb1ELb1ELb1ELb0EEENS1_21CollectiveEpilogueFwdINS6_IJSA_SA_SA_EEES9_NS_10bfloat16_tESF_Li256ELb0ELb1ELb1ELb1EEENS1_19SingleTileSchedulerILb0ELb1ELb1ELi128EEEEEEEEEvNT_6ParamsE,@function
        .size           _ZN7cutlass13device_kernelIN5flash11enable_sm90INS1_16FlashAttnFwdSm90INS1_25CollectiveMainloopFwdSm90ILi2EN4cute5tupleIJNS5_1CILi1EEES8_S8_EEENS6_IJNS7_ILi128EEESA_NS7_ILi192EEEEEELi128ENS_12float_e4m3_tEfNS_4arch4Sm90ELb0ELb1ELb0ELb0ELb1ELb0ELb0ELb1ELb1ELb1ELb1ELb0EEENS1_21CollectiveEpilogueFwdINS6_IJSA_SA_SA_EEES9_NS_10bfloat16_tESF_Li256ELb0ELb1ELb1ELb1EEENS1_19SingleTileSchedulerILb0ELb1ELb1ELi128EEEEEEEEEvNT_6ParamsE,(.L_x_12 - _ZN7cutlass13device_kernelIN5flash11enable_sm90INS1_16FlashAttnFwdSm90INS1_25CollectiveMainloopFwdSm90ILi2EN4cute5tupleIJNS5_1CILi1EEES8_S8_EEENS6_IJNS7_ILi128EEESA_NS7_ILi192EEEEEELi128ENS_12float_e4m3_tEfNS_4arch4Sm90ELb0ELb1ELb0ELb0ELb1ELb0ELb0ELb1ELb1ELb1ELb1ELb0EEENS1_21CollectiveEpilogueFwdINS6_IJSA_SA_SA_EEES9_NS_10bfloat16_tESF_Li256ELb0ELb1ELb1ELb1EEENS1_19SingleTileSchedulerILb0ELb1ELb1ELi128EEEEEEEEEvNT_6ParamsE)
        .other          _ZN7cutlass13device_kernelIN5flash11enable_sm90INS1_16FlashAttnFwdSm90INS1_25CollectiveMainloopFwdSm90ILi2EN4cute5tupleIJNS5_1CILi1EEES8_S8_EEENS6_IJNS7_ILi128EEESA_NS7_ILi192EEEEEELi128ENS_12float_e4m3_tEfNS_4arch4Sm90ELb0ELb1ELb0ELb0ELb1ELb0ELb0ELb1ELb1ELb1ELb1ELb0EEENS1_21CollectiveEpilogueFwdINS6_IJSA_SA_SA_EEES9_NS_10bfloat16_tESF_Li256ELb0ELb1ELb1ELb1EEENS1_19SingleTileSchedulerILb0ELb1ELb1ELi128EEEEEEEEEvNT_6ParamsE,@"STO_CUDA_ENTRY STV_DEFAULT"
_ZN7cutlass13device_kernelIN5flash11enable_sm90INS1_16FlashAttnFwdSm90INS1_25CollectiveMainloopFwdSm90ILi2EN4cute5tupleIJNS5_1CILi1EEES8_S8_EEENS6_IJNS7_ILi128EEESA_NS7_ILi192EEEEEELi128ENS_12float_e4m3_tEfNS_4arch4Sm90ELb0ELb1ELb0ELb0ELb1ELb0ELb0ELb1ELb1ELb1ELb1ELb0EEENS1_21CollectiveEpilogueFwdINS6_IJSA_SA_SA_EEES9_NS_10bfloat16_tESF_Li256ELb0ELb1ELb1ELb1EEENS1_19SingleTileSchedulerILb0ELb1ELb1ELi128EEEEEEEEEvNT_6ParamsE:
[----:B------:R-:W-:Y:S01]  /*0000*/  LDC R1, c[0x0][0x37c] ;  /* 0x0000df00ff017b82 */ /* 0x000fe20000000800 */
[----:B------:R-:W-:Y:S05]  /*0010*/  EXIT ;  /* 0x000000000000794d */ /* 0x000fea0003800000 */
.L_x_3:
        /* <DEDUP_REMOVED lines=14> */
.L_x_12:


//--------------------- .text._ZN7cutlass13device_kernelIN5flash11enable_sm90INS1_16FlashAttnFwdSm90INS1_25CollectiveMainloopFwdSm90ILi2EN4cute5tupleIJNS5_1CILi1EEES8_S8_EEENS6_IJNS7_ILi128EEESA_NS7_ILi192EEEEEELi128ENS_12float_e4m3_tEfNS_4arch4Sm90ELb0ELb1ELb0ELb1ELb1ELb0ELb0ELb1ELb1ELb1ELb1ELb0EEENS1_21CollectiveEpilogueFwdINS6_IJSA_SA_SA_EEES9_NS_10bfloat16_tESF_Li256ELb1ELb1ELb1ELb1EEENS1_36VarlenDynamicPersistentTileSchedulerILi128ELi128ELi256ELi128ELb1ELb1ELb1ELb1ELb0ELb1EEEEEEEEEvNT_6ParamsE --------------------------
	.section	.text._ZN7cutlass13device_kernelIN5flash11enable_sm90INS1_16FlashAttnFwdSm90INS1_25CollectiveMainloopFwdSm90ILi2EN4cute5tupleIJNS5_1CILi1EEES8_S8_EEENS6_IJNS7_ILi128EEESA_NS7_ILi192EEEEEELi128ENS_12float_e4m3_tEfNS_4arch4Sm90ELb0ELb1ELb0ELb1ELb1ELb0ELb0ELb1ELb1ELb1ELb1ELb0EEENS1_21CollectiveEpilogueFwdINS6_IJSA_SA_SA_EEES9_NS_10bfloat16_tESF_Li256ELb1ELb1ELb1ELb1EEENS1_36VarlenDynamicPersistentTileSchedulerILi128ELi128ELi256ELi128ELb1ELb1ELb1ELb1ELb0ELb1EEEEEEEEEvNT_6ParamsE,"ax",@progbits
	.align	128
.text._ZN7cutlass13device_kernelIN5flash11enable_sm90INS1_16FlashAttnFwdSm90INS1_25CollectiveMainloopFwdSm90ILi2EN4cute5tupleIJNS5_1CILi1EEES8_S8_EEENS6_IJNS7_ILi128EEESA_NS7_ILi192EEEEEELi128ENS_12float_e4m3_tEfNS_4arch4Sm90ELb0ELb1ELb0ELb1ELb1ELb0ELb0ELb1ELb1ELb1ELb1ELb0EEENS1_21CollectiveEpilogueFwdINS6_IJSA_SA_SA_EEES9_NS_10bfloat16_tESF_Li256ELb1ELb1ELb1ELb1EEENS1_36VarlenDynamicPersistentTileSchedulerILi128ELi128ELi256ELi128ELb1ELb1ELb1ELb1ELb0ELb1EEEEEEEEEvNT_6ParamsE:
        .type           _ZN7cutlass13device_kernelIN5flash11enable_sm90INS1_16FlashAttnFwdSm90INS1_25CollectiveMainloopFwdSm90ILi2EN4cute5tupleIJNS5_1CILi1EEES8_S8_EEENS6_IJNS7_ILi128EEESA_NS7_ILi192EEEEEELi128ENS_12float_e4m3_tEfNS_4arch4Sm90ELb0ELb1ELb0ELb1ELb1ELb0ELb0ELb1ELb1ELb1ELb1ELb0EEENS1_21CollectiveEpilogueFwdINS6_IJSA_SA_SA_EEES9_NS_10bfloat16_tESF_Li256ELb1ELb1ELb1ELb1EEENS1_36VarlenDynamicPersistentTileSchedulerILi128ELi128ELi256ELi128ELb1ELb1ELb1ELb1ELb0ELb1EEEEEEEEEvNT_6ParamsE,@function
        .size           _ZN7cutlass13device_kernelIN5flash11enable_sm90INS1_16FlashAttnFwdSm90INS1_25CollectiveMainloopFwdSm90ILi2EN4cute5tupleIJNS5_1CILi1EEES8_S8_EEENS6_IJNS7_ILi128EEESA_NS7_ILi192EEEEEELi128ENS_12float_e4m3_tEfNS_4arch4Sm90ELb0ELb1ELb0ELb1ELb1ELb0ELb0ELb1ELb1ELb1ELb1ELb0EEENS1_21CollectiveEpilogueFwdINS6_IJSA_SA_SA_EEES9_NS_10bfloat16_tESF_Li256ELb1ELb1ELb1ELb1EEENS1_36VarlenDynamicPersistentTileSchedulerILi128ELi128ELi256ELi128ELb1ELb1ELb1ELb1ELb0ELb1EEEEEEEEEvNT_6ParamsE,(.L_x_13 - _ZN7cutlass13device_kernelIN5flash11enable_sm90INS1_16FlashAttnFwdSm90INS1_25CollectiveMainloopFwdSm90ILi2EN4cute5tupleIJNS5_1CILi1EEES8_S8_EEENS6_IJNS7_ILi128EEESA_NS7_ILi192EEEEEELi128ENS_12float_e4m3_tEfNS_4arch4Sm90ELb0ELb1ELb0ELb1ELb1ELb0ELb0ELb1ELb1ELb1ELb1ELb0EEENS1_21CollectiveEpilogueFwdINS6_IJSA_SA_SA_EEES9_NS_10bfloat16_tESF_Li256ELb1ELb1ELb1ELb1EEENS1_36VarlenDynamicPersistentTileSchedulerILi128ELi128ELi256ELi128ELb1ELb1ELb1ELb1ELb0ELb1EEEEEEEEEvNT_6ParamsE)
        .other          _ZN7cutlass13device_kernelIN5flash11enable_sm90INS1_16FlashAttnFwdSm90INS1_25CollectiveMainloopFwdSm90ILi2EN4cute5tupleIJNS5_1CILi1EEES8_S8_EEENS6_IJNS7_ILi128EEESA_NS7_ILi192EEEEEELi128ENS_12float_e4m3_tEfNS_4arch4Sm90ELb0ELb1ELb0ELb1ELb1ELb0ELb0ELb1ELb1ELb1ELb1ELb0EEENS1_21CollectiveEpilogueFwdINS6_IJSA_SA_SA_EEES9_NS_10bfloat16_tESF_Li256ELb1ELb1ELb1ELb1EEENS1_36VarlenDynamicPersistentTileSchedulerILi128ELi128ELi256ELi128ELb1ELb1ELb1ELb1ELb0ELb1EEEEEEEEEvNT_6ParamsE,@"STO_CUDA_ENTRY STV_DEFAULT"
_ZN7cutlass13device_kernelIN5flash11enable_sm90INS1_16FlashAttnFwdSm90INS1_25CollectiveMainloopFwdSm90ILi2EN4cute5tupleIJNS5_1CILi1EEES8_S8_EEENS6_IJNS7_ILi128EEESA_NS7_ILi192EEEEEELi128ENS_12float_e4m3_tEfNS_4arch4Sm90ELb0ELb1ELb0ELb1ELb1ELb0ELb0ELb1ELb1ELb1ELb1ELb0EEENS1_21CollectiveEpilogueFwdINS6_IJSA_SA_SA_EEES9_NS_10bfloat16_tESF_Li256ELb1ELb1ELb1ELb1EEENS1_36VarlenDynamicPersistentTileSchedulerILi128ELi128ELi256ELi128ELb1ELb1ELb1ELb1ELb0ELb1EEEEEEEEEvNT_6ParamsE:
[----:B------:R-:W-:Y:S01]  /*0000*/  LDC R1, c[0x0][0x37c] ;  /* 0x0000df00ff017b82 */ /* 0x000fe20000000800 */
[----:B------:R-:W-:Y:S05]  /*0010*/  EXIT ;  /* 0x000000000000794d */ /* 0x000fea0003800000 */
.L_x_4:
        /* <DEDUP_REMOVED lines=14> */
.L_x_13:


//--------------------- .text._ZN7cutlass13device_kernelIN5flash11enable_sm90INS1_16FlashAttnFwdSm90INS1_25CollectiveMainloopFwdSm90ILi2EN4cute5tupleIJNS5_1CILi1EEES8_S8_EEENS6_IJNS7_ILi128EEESA_NS7_ILi192EEEEEELi128ENS_12float_e4m3_tEfNS_4arch4Sm90ELb0ELb1ELb0ELb1ELb1ELb1ELb0ELb1ELb1ELb1ELb1ELb0EEENS1_21CollectiveEpilogueFwdINS6_IJSA_SA_SA_EEES9_NS_10bfloat16_tESF_Li256ELb1ELb1ELb1ELb1EEENS1_36VarlenDynamicPersistentTileSchedulerILi128ELi128ELi256ELi128ELb1ELb1ELb1ELb1ELb0ELb1EEEEEEEEEvNT_6ParamsE --------------------------
	.section	.text._ZN7cutlass13device_kernelIN5flash11enable_sm90INS1_16FlashAttnFwdSm90INS1_25CollectiveMainloopFwdSm90ILi2EN4cute5tupleIJNS5_1CILi1EEES8_S8_EEENS6_IJNS7_ILi128EEESA_NS7_ILi192EEEEEELi128ENS_12float_e4m3_tEfNS_4arch4Sm90ELb0ELb1ELb0ELb1ELb1ELb1ELb0ELb1ELb1ELb1ELb1ELb0EEENS1_21CollectiveEpilogueFwdINS6_IJSA_SA_SA_EEES9_NS_10bfloat16_tESF_Li256ELb1ELb1ELb1ELb1EEENS1_36VarlenDynamicPersistentTileSchedulerILi128ELi128ELi256ELi128ELb1ELb1ELb1ELb1ELb0ELb1EEEEEEEEEvNT_6ParamsE,"ax",@progbits
	.align	128
.text._ZN7cutlass13device_kernelIN5flash11enable_sm90INS1_16FlashAttnFwdSm90INS1_25CollectiveMainloopFwdSm90ILi2EN4cute5tupleIJNS5_1CILi1EEES8_S8_EEENS6_IJNS7_ILi128EEESA_NS7_ILi192EEEEEELi128ENS_12float_e4m3_tEfNS_4arch4Sm90ELb0ELb1ELb0ELb1ELb1ELb1ELb0ELb1ELb1ELb1ELb1ELb0EEENS1_21CollectiveEpilogueFwdINS6_IJSA_SA_SA_EEES9_NS_10bfloat16_tESF_Li256ELb1ELb1ELb1ELb1EEENS1_36VarlenDynamicPersistentTileSchedulerILi128ELi128ELi256ELi128ELb1ELb1ELb1ELb1ELb0ELb1EEEEEEEEEvNT_6ParamsE:
        .type           _ZN7cutlass13device_kernelIN5flash11enable_sm90INS1_16FlashAttnFwdSm90INS1_25CollectiveMainloopFwdSm90ILi2EN4cute5tupleIJNS5_1CILi1EEES8_S8_EEENS6_IJNS7_ILi128EEESA_NS7_ILi192EEEEEELi128ENS_12float_e4m3_tEfNS_4arch4Sm90ELb0ELb1ELb0ELb1ELb1ELb1ELb0ELb1ELb1ELb1ELb1ELb0EEENS1_21CollectiveEpilogueFwdINS6_IJSA_SA_SA_EEES9_NS_10bfloat16_tESF_Li256ELb1ELb1ELb1ELb1EEENS1_36VarlenDynamicPersistentTileSchedulerILi128ELi128ELi256ELi128ELb1ELb1ELb1ELb1ELb0ELb1EEEEEEEEEvNT_6ParamsE,@function
        .size           _ZN7cutlass13device_kernelIN5flash11enable_sm90INS1_16FlashAttnFwdSm90INS1_25CollectiveMainloopFwdSm90ILi2EN4cute5tupleIJNS5_1CILi1EEES8_S8_EEENS6_IJNS7_ILi128EEESA_NS7_ILi192EEEEEELi128ENS_12float_e4m3_tEfNS_4arch4Sm90ELb0ELb1ELb0ELb1ELb1ELb1ELb0ELb1ELb1ELb1ELb1ELb0EEENS1_21CollectiveEpilogueFwdINS6_IJSA_SA_SA_EEES9_NS_10bfloat16_tESF_Li256ELb1ELb1ELb1ELb1EEENS1_36VarlenDynamicPersistentTileSchedulerILi128ELi128ELi256ELi128ELb1ELb1ELb1ELb1ELb0ELb1EEEEEEEEEvNT_6ParamsE,(.L_x_14 - _ZN7cutlass13device_kernelIN5flash11enable_sm90INS1_16FlashAttnFwdSm90INS1_25CollectiveMainloopFwdSm90ILi2EN4cute5tupleIJNS5_1CILi1EEES8_S8_EEENS6_IJNS7_ILi128EEESA_NS7_ILi192EEEEEELi128ENS_12float_e4m3_tEfNS_4arch4Sm90ELb0ELb1ELb0ELb1ELb1ELb1ELb0ELb1ELb1ELb1ELb1ELb0EEENS1_21CollectiveEpilogueFwdINS6_IJSA_SA_SA_EEES9_NS_10bfloat16_tESF_Li256ELb1ELb1ELb1ELb1EEENS1_36VarlenDynamicPersistentTileSchedulerILi128ELi128ELi256ELi128ELb1ELb1ELb1ELb1ELb0ELb1EEEEEEEEEvNT_6ParamsE)
        .other          _ZN7cutlass13device_kernelIN5flash11enable_sm90INS1_16FlashAttnFwdSm90INS1_25CollectiveMainloopFwdSm90ILi2EN4cute5tupleIJNS5_1CILi1EEES8_S8_EEENS6_IJNS7_ILi128EEESA_NS7_ILi192EEEEEELi128ENS_12float_e4m3_tEfNS_4arch4Sm90ELb0ELb1ELb0ELb1ELb1ELb1ELb0ELb1ELb1ELb1ELb1ELb0EEENS1_21CollectiveEpilogueFwdINS6_IJSA_SA_SA_EEES9_NS_10bfloat16_tESF_Li256ELb1ELb1ELb1ELb1EEENS1_36VarlenDynamicPersistentTileSchedulerILi128ELi128ELi256ELi128ELb1ELb1ELb1ELb1ELb0ELb1EEEEEEEEEvNT_6ParamsE,@"STO_CUDA_ENTRY STV_DEFAULT"
_ZN7cutlass13device_kernelIN5flash11enable_sm90INS1_16FlashAttnFwdSm90INS1_25CollectiveMainloopFwdSm90ILi2EN4cute5tupleIJNS5_1CILi1EEES8_S8_EEENS6_IJNS7_ILi128EEESA_NS7_ILi192EEEEEELi128ENS_12float_e4m3_tEfNS_4arch4Sm90ELb0ELb1ELb0ELb1ELb1ELb1ELb0ELb1ELb1ELb1ELb1ELb0EEENS1_21CollectiveEpilogueFwdINS6_IJSA_SA_SA_EEES9_NS_10bfloat16_tESF_Li256ELb1ELb1ELb1ELb1EEENS1_36VarlenDynamicPersistentTileSchedulerILi128ELi128ELi256ELi128ELb1ELb1ELb1ELb1ELb0ELb1EEEEEEEEEvNT_6ParamsE:
[----:B------:R-:W-:Y:S01]  /*0000*/  LDC R1, c[0x0][0x37c] ;  /* 0x0000df00ff017b82 */ /* 0x000fe20000000800 */
[----:B------:R-:W-:Y:S05]  /*0010*/  EXIT ;  /* 0x000000000000794d */ /* 0x000fea0003800000 */
.L_x_5:
        /* <DEDUP_REMOVED lines=14> */
.L_x_14:


//--------------------- .text._ZN7cutlass13device_kernelIN5flash11enable_sm90INS1_16FlashAttnFwdSm90INS1_25CollectiveMainloopFwdSm90ILi2EN4cute5tupleIJNS5_1CILi1EEES8_S8_EEENS6_IJNS7_ILi128EEENS7_ILi160EEENS7_ILi192EEEEEELi128ENS_12float_e4m3_tEfNS_4arch4Sm90ELb1ELb0ELb0ELb0ELb1ELb0ELb0ELb1ELb1ELb1ELb1ELb0EEENS1_21CollectiveEpilogueFwdINS6_IJSA_SA_SB_EEES9_NS_10bfloat16_tESG_Li256ELb0ELb1ELb1ELb1EEENS1_19SingleTileSchedulerILb0ELb1ELb1ELi128EEEEEEEEEvNT_6ParamsE --------------------------
	.section	.text._ZN7cutlass13device_kernelIN5flash11enable_sm90INS1_16FlashAttnFwdSm90INS1_25CollectiveMainloopFwdSm90ILi2EN4cute5tupleIJNS5_1CILi1EEES8_S8_EEENS6_IJNS7_ILi128EEENS7_ILi160EEENS7_ILi192EEEEEELi128ENS_12float_e4m3_tEfNS_4arch4Sm90ELb1ELb0ELb0ELb0ELb1ELb0ELb0ELb1ELb1ELb1ELb1ELb0EEENS1_21CollectiveEpilogueFwdINS6_IJSA_SA_SB_EEES9_NS_10bfloat16_tESG_Li256ELb0ELb1ELb1ELb1EEENS1_19SingleTileSchedulerILb0ELb1ELb1ELi128EEEEEEEEEvNT_6ParamsE,"ax",@progbits
	.align	128
.text._ZN7cutlass13device_kernelIN5flash11enable_sm90INS1_16FlashAttnFwdSm90INS1_25CollectiveMainloopFwdSm90ILi2EN4cute5tupleIJNS5_1CILi1EEES8_S8_EEENS6_IJNS7_ILi128EEENS7_ILi160EEENS7_ILi192EEEEEELi128ENS_12float_e4m3_tEfNS_4arch4Sm90ELb1ELb0ELb0ELb0ELb1ELb0ELb0ELb1ELb1ELb1ELb1ELb0EEENS1_21CollectiveEpilogueFwdINS6_IJSA_SA_SB_EEES9_NS_10bfloat16_tESG_Li256ELb0ELb1ELb1ELb1EEENS1_19SingleTileSchedulerILb0ELb1ELb1ELi128EEEEEEEEEvNT_6ParamsE:
        .type           _ZN7cutlass13device_kernelIN5flash11enable_sm90INS1_16FlashAttnFwdSm90INS1_25CollectiveMainloopFwdSm90ILi2EN4cute5tupleIJNS5_1CILi1EEES8_S8_EEENS6_IJNS7_ILi128EEENS7_ILi160EEENS7_ILi192EEEEEELi128ENS_12float_e4m3_tEfNS_4arch4Sm90ELb1ELb0ELb0ELb0ELb1ELb0ELb0ELb1ELb1ELb1ELb1ELb0EEENS1_21CollectiveEpilogueFwdINS6_IJSA_SA_SB_EEES9_NS_10bfloat16_tESG_Li256ELb0ELb1ELb1ELb1EEENS1_19SingleTileSchedulerILb0ELb1ELb1ELi128EEEEEEEEEvNT_6ParamsE,@function
        .size           _ZN7cutlass13device_kernelIN5flash11enable_sm90INS1_16FlashAttnFwdSm90INS1_25CollectiveMainloopFwdSm90ILi2EN4cute5tupleIJNS5_1CILi1EEES8_S8_EEENS6_IJNS7_ILi128EEENS7_ILi160EEENS7_ILi192EEEEEELi128ENS_12float_e4m3_tEfNS_4arch4Sm90ELb1ELb0ELb0ELb0ELb1ELb0ELb0ELb1ELb1ELb1ELb1ELb0EEENS1_21CollectiveEpilogueFwdINS6_IJSA_SA_SB_EEES9_NS_10bfloat16_tESG_Li256ELb0ELb1ELb1ELb1EEENS1_19SingleTileSchedulerILb0ELb1ELb1ELi128EEEEEEEEEvNT_6ParamsE,(.L_x_15 - _ZN7cutlass13device_kernelIN5flash11enable_sm90INS1_16FlashAttnFwdSm90INS1_25CollectiveMainloopFwdSm90ILi2EN4cute5tupleIJNS5_1CILi1EEES8_S8_EEENS6_IJNS7_ILi128EEENS7_ILi160EEENS7_ILi192EEEEEELi128ENS_12float_e4m3_tEfNS_4arch4Sm90ELb1ELb0ELb0ELb0ELb1ELb0ELb0ELb1ELb1ELb1ELb1ELb0EEENS1_21CollectiveEpilogueFwdINS6_IJSA_SA_SB_EEES9_NS_10bfloat16_tESG_Li256ELb0ELb1ELb1ELb1EEENS1_19SingleTileSchedulerILb0ELb1ELb1ELi128EEEEEEEEEvNT_6ParamsE)
        .other          _ZN7cutlass13device_kernelIN5flash11enable_sm90INS1_16FlashAttnFwdSm90INS1_25CollectiveMainloopFwdSm90ILi2EN4cute5tupleIJNS5_1CILi1EEES8_S8_EEENS6_IJNS7_ILi128EEENS7_ILi160EEENS7_ILi192EEEEEELi128ENS_12float_e4m3_tEfNS_4arch4Sm90ELb1ELb0ELb0ELb0ELb1ELb0ELb0ELb1ELb1ELb1ELb1ELb0EEENS1_21CollectiveEpilogueFwdINS6_IJSA_SA_SB_EEES9_NS_10bfloat16_tESG_Li256ELb0ELb1ELb1ELb1EEENS1_19SingleTileSchedulerILb0ELb1ELb1ELi128EEEEEEEEEvNT_6ParamsE,@"STO_CUDA_ENTRY STV_DEFAULT"
_ZN7cutlass13device_kernelIN5flash11enable_sm90INS1_16FlashAttnFwdSm90INS1_25CollectiveMainloopFwdSm90ILi2EN4cute5tupleIJNS5_1CILi1EEES8_S8_EEENS6_IJNS7_ILi128EEENS7_ILi160EEENS7_ILi192EEEEEELi128ENS_12float_e4m3_tEfNS_4arch4Sm90ELb1ELb0ELb0ELb0ELb1ELb0ELb0ELb1ELb1ELb1ELb1ELb0EEENS1_21CollectiveEpilogueFwdINS6_IJSA_SA_SB_EEES9_NS_10bfloat16_tESG_Li256ELb0ELb1ELb1ELb1EEENS1_19SingleTileSchedulerILb0ELb1ELb1ELi128EEEEEEEEEvNT_6ParamsE:
[----:B------:R-:W-:Y:S01]  /*0000*/  LDC R1, c[0x0][0x37c] ;  /* 0x0000df00ff017b82 */ /* 0x000fe20000000800 */
[----:B------:R-:W-:Y:S05]  /*0010*/  EXIT ;  /* 0x000000000000794d */ /* 0x000fea0003800000 */
.L_x_6:
        /* <DEDUP_REMOVED lines=14> */
.L_x_15:


//--------------------- .text._ZN7cutlass13device_kernelIN5flash11enable_sm90INS1_16FlashAttnFwdSm90INS1_25CollectiveMainloopFwdSm90ILi2EN4cute5tupleIJNS5_1CILi1EEES8_S8_EEENS6_IJNS7_ILi128EEENS7_ILi160EEENS7_ILi192EEEEEELi128ENS_12float_e4m3_tEfNS_4arch4Sm90ELb1ELb0ELb0ELb1ELb1ELb0ELb0ELb1ELb1ELb1ELb1ELb0EEENS1_21CollectiveEpilogueFwdINS6_IJSA_SA_SB_EEES9_NS_10bfloat16_tESG_Li256ELb1ELb1ELb1ELb1EEENS1_36VarlenDynamicPersistentTileSchedulerILi128ELi160ELi256ELi128ELb1ELb1ELb1ELb1ELb1ELb1EEEEEEEEEvNT_6ParamsE --------------------------
	.section	.text._ZN7cutlass13device_kernelIN5flash11enable_sm90INS1_16FlashAttnFwdSm90INS1_25CollectiveMainloopFwdSm90ILi2EN4cute5tupleIJNS5_1CILi1EEES8_S8_EEENS6_IJNS7_ILi128EEENS7_ILi160EEENS7_ILi192EEEEEELi128ENS_12float_e4m3_tEfNS_4arch4Sm90ELb1ELb0ELb0ELb1ELb1ELb0ELb0ELb1ELb1ELb1ELb1ELb0EEENS1_21CollectiveEpilogueFwdINS6_IJSA_SA_SB_EEES9_NS_10bfloat16_tESG_Li256ELb1ELb1ELb1ELb1EEENS1_36VarlenDynamicPersistentTileSchedulerILi128ELi160ELi256ELi128ELb1ELb1ELb1ELb1ELb1ELb1EEEEEEEEEvNT_6ParamsE,"ax",@progbits
	.align	128
.text._ZN7cutlass13device_kernelIN5flash11enable_sm90INS1_16FlashAttnFwdSm90INS1_25CollectiveMainloopFwdSm90ILi2EN4cute5tupleIJNS5_1CILi1EEES8_S8_EEENS6_IJNS7_ILi128EEENS7_ILi160EEENS7_ILi192EEEEEELi128ENS_12float_e4m3_tEfNS_4arch4Sm90ELb1ELb0ELb0ELb1ELb1ELb0ELb0ELb1ELb1ELb1ELb1ELb0EEENS1_21CollectiveEpilogueFwdINS6_IJSA_SA_SB_EEES9_NS_10bfloat16_tESG_Li256ELb1ELb1ELb1ELb1EEENS1_36VarlenDynamicPersistentTileSchedulerILi128ELi160ELi256ELi128ELb1ELb1ELb1ELb1ELb1ELb1EEEEEEEEEvNT_6ParamsE:
        .type           _ZN7cutlass13device_kernelIN5flash11enable_sm90INS1_16FlashAttnFwdSm90INS1_25CollectiveMainloopFwdSm90ILi2EN4cute5tupleIJNS5_1CILi1EEES8_S8_EEENS6_IJNS7_ILi128EEENS7_ILi160EEENS7_ILi192EEEEEELi128ENS_12float_e4m3_tEfNS_4arch4Sm90ELb1ELb0ELb0ELb1ELb1ELb0ELb0ELb1ELb1ELb1ELb1ELb0EEENS1_21CollectiveEpilogueFwdINS6_IJSA_SA_SB_EEES9_NS_10bfloat16_tESG_Li256ELb1ELb1ELb1ELb1EEENS1_36VarlenDynamicPersistentTileSchedulerILi128ELi160ELi256ELi128ELb1ELb1ELb1ELb1ELb1ELb1EEEEEEEEEvNT_6ParamsE,@function
        .size           _ZN7cutlass13device_kernelIN5flash11enable_sm90INS1_16FlashAttnFwdSm90INS1_25CollectiveMainloopFwdSm90ILi2EN4cute5tupleIJNS5_1CILi1EEES8_S8_EEENS6_IJNS7_ILi128EEENS7_ILi160EEENS7_ILi192EEEEEELi128ENS_12float_e4m3_tEfNS_4arch4Sm90ELb1ELb0ELb0ELb1ELb1ELb0ELb0ELb1ELb1ELb1ELb1ELb0EEENS1_21CollectiveEpilogueFwdINS6_IJSA_SA_SB_EEES9_NS_10bfloat16_tESG_Li256ELb1ELb1ELb1ELb1EEENS1_36VarlenDynamicPersistentTileSchedulerILi128ELi160ELi256ELi128ELb1ELb1ELb1ELb1ELb1ELb1EEEEEEEEEvNT_6ParamsE,(.L_x_16 - _ZN7cutlass13device_kernelIN5flash11enable_sm90INS1_16FlashAttnFwdSm90INS1_25CollectiveMainloopFwdSm90ILi2EN4cute5tupleIJNS5_1CILi1EEES8_S8_EEENS6_IJNS7_ILi128EEENS7_ILi160EEENS7_ILi192EEEEEELi128ENS_12float_e4m3_tEfNS_4arch4Sm90ELb1ELb0ELb0ELb1ELb1ELb0ELb0ELb1ELb1ELb1ELb1ELb0EEENS1_21CollectiveEpilogueFwdINS6_IJSA_SA_SB_EEES9_NS_10bfloat16_tESG_Li256ELb1ELb1ELb1ELb1EEENS1_36VarlenDynamicPersistentTileSchedulerILi128ELi160ELi256ELi128ELb1ELb1ELb1ELb1ELb1ELb1EEEEEEEEEvNT_6ParamsE)
        .other          _ZN7cutlass13device_kernelIN5flash11enable_sm90INS1_16FlashAttnFwdSm90INS1_25CollectiveMainloopFwdSm90ILi2EN4cute5tupleIJNS5_1CILi1EEES8_S8_EEENS6_IJNS7_ILi128EEENS7_ILi160EEENS7_ILi192EEEEEELi128ENS_12float_e4m3_tEfNS_4arch4Sm90ELb1ELb0ELb0ELb1ELb1ELb0ELb0ELb1ELb1ELb1ELb1ELb0EEENS1_21CollectiveEpilogueFwdINS6_IJSA_SA_SB_EEES9_NS_10bfloat16_tESG_Li256ELb1ELb1ELb1ELb1EEENS1_36VarlenDynamicPersistentTileSchedulerILi128ELi160ELi256ELi128ELb1ELb1ELb1ELb1ELb1ELb1EEEEEEEEEvNT_6ParamsE,@"STO_CUDA_ENTRY STV_DEFAULT"
_ZN7cutlass13device_kernelIN5flash11enable_sm90INS1_16FlashAttnFwdSm90INS1_25CollectiveMainloopFwdSm90ILi2EN4cute5tupleIJNS5_1CILi1EEES8_S8_EEENS6_IJNS7_ILi128EEENS7_ILi160EEENS7_ILi192EEEEEELi128ENS_12float_e4m3_tEfNS_4arch4Sm90ELb1ELb0ELb0ELb1ELb1ELb0ELb0ELb1ELb1ELb1ELb1ELb0EEENS1_21CollectiveEpilogueFwdINS6_IJSA_SA_SB_EEES9_NS_10bfloat16_tESG_Li256ELb1ELb1ELb1ELb1EEENS1_36VarlenDynamicPersistentTileSchedulerILi128ELi160ELi256ELi128ELb1ELb1ELb1ELb1ELb1ELb1EEEEEEEEEvNT_6ParamsE:
[----:B------:R-:W-:Y:S01]  /*0000*/  LDC R1, c[0x0][0x37c] ;  /* 0x0000df00ff017b82 */ /* 0x000fe20000000800 */
[----:B------:R-:W-:Y:S05]  /*0010*/  EXIT ;  /* 0x000000000000794d */ /* 0x000fea0003800000 */
.L_x_7:
        /* <DEDUP_REMOVED lines=14> */
.L_x_16:


//--------------------- .text._ZN7cutlass13device_kernelIN5flash11enable_sm90INS1_16FlashAttnFwdSm90INS1_25CollectiveMainloopFwdSm90ILi2EN4cute5tupleIJNS5_1CILi1EEES8_S8_EEENS6_IJNS7_ILi128EEENS7_ILi160EEENS7_ILi192EEEEEELi128ENS_12float_e4m3_tEfNS_4arch4Sm90ELb1ELb0ELb0ELb1ELb1ELb1ELb0ELb1ELb1ELb1ELb1ELb0EEENS1_21CollectiveEpilogueFwdINS6_IJSA_SA_SB_EEES9_NS_10bfloat16_tESG_Li256ELb1ELb1ELb1ELb1EEENS1_36VarlenDynamicPersistentTileSchedulerILi128ELi160ELi256ELi128ELb1ELb1ELb1ELb1ELb1ELb1EEEEEEEEEvNT_6ParamsE --------------------------
	.section	.text._ZN7cutlass13device_kernelIN5flash11enable_sm90INS1_16FlashAttnFwdSm90INS1_25CollectiveMainloopFwdSm90ILi2EN4cute5tupleIJNS5_1CILi1EEES8_S8_EEENS6_IJNS7_ILi128EEENS7_ILi160EEENS7_ILi192EEEEEELi128ENS_12float_e4m3_tEfNS_4arch4Sm90ELb1ELb0ELb0ELb1ELb1ELb1ELb0ELb1ELb1ELb1ELb1ELb0EEENS1_21CollectiveEpilogueFwdINS6_IJSA_SA_SB_EEES9_NS_10bfloat16_tESG_Li256ELb1ELb1ELb1ELb1EEENS1_36VarlenDynamicPersistentTileSchedulerILi128ELi160ELi256ELi128ELb1ELb1ELb1ELb1ELb1ELb1EEEEEEEEEvNT_6ParamsE,"ax",@progbits
	.align	128
.text._ZN7cutlass13device_kernelIN5flash11enable_sm90INS1_16FlashAttnFwdSm90INS1_25CollectiveMainloopFwdSm90ILi2EN4cute5tupleIJNS5_1CILi1EEES8_S8_EEENS6_IJNS7_ILi128EEENS7_ILi160EEENS7_ILi192EEEEEELi128ENS_12float_e4m3_tEfNS_4arch4Sm90ELb1ELb0ELb0ELb1ELb1ELb1ELb0ELb1ELb1ELb1ELb1ELb0EEENS1_21CollectiveEpilogueFwdINS6_IJSA_SA_SB_EEES9_NS_10bfloat16_tESG_Li256ELb1ELb1ELb1ELb1EEENS1_36VarlenDynamicPersistentTileSchedulerILi128ELi160ELi256ELi128ELb1ELb1ELb1ELb1ELb1ELb1EEEEEEEEEvNT_6ParamsE:
        .type           _ZN7cutlass13device_kernelIN5flash11enable_sm90INS1_16FlashAttnFwdSm90INS1_25CollectiveMainloopFwdSm90ILi2EN4cute5tupleIJNS5_1CILi1EEES8_S8_EEENS6_IJNS7_ILi128EEENS7_ILi160EEENS7_ILi192EEEEEELi128ENS_12float_e4m3_tEfNS_4arch4Sm90ELb1ELb0ELb0ELb1ELb1ELb1ELb0ELb1ELb1ELb1ELb1ELb0EEENS1_21CollectiveEpilogueFwdINS6_IJSA_SA_SB_EEES9_NS_10bfloat16_tESG_Li256ELb1ELb1ELb1ELb1EEENS1_36VarlenDynamicPersistentTileSchedulerILi128ELi160ELi256ELi128ELb1ELb1ELb1ELb1ELb1ELb1EEEEEEEEEvNT_6ParamsE,@function
        .size           _ZN7cutlass13device_kernelIN5flash11enable_sm90INS1_16FlashAttnFwdSm90INS1_25CollectiveMainloopFwdSm90ILi2EN4cute5tupleIJNS5_1CILi1EEES8_S8_EEENS6_IJNS7_ILi128EEENS7_ILi160EEENS7_ILi192EEEEEELi128ENS_12float_e4m3_tEfNS_4arch4Sm90ELb1ELb0ELb0ELb1ELb1ELb1ELb0ELb1ELb1ELb1ELb1ELb0EEENS1_21CollectiveEpilogueFwdINS6_IJSA_SA_SB_EEES9_NS_10bfloat16_tESG_Li256ELb1ELb1ELb1ELb1EEENS1_36VarlenDynamicPersistentTileSchedulerILi128ELi160ELi256ELi128ELb1ELb1ELb1ELb1ELb1ELb1EEEEEEEEEvNT_6ParamsE,(.L_x_17 - _ZN7cutlass13device_kernelIN5flash11enable_sm90INS1_16FlashAttnFwdSm90INS1_25CollectiveMainloopFwdSm90ILi2EN4cute5tupleIJNS5_1CILi1EEES8_S8_EEENS6_IJNS7_ILi128EEENS7_ILi160EEENS7_ILi192EEEEEELi128ENS_12float_e4m3_tEfNS_4arch4Sm90ELb1ELb0ELb0ELb1ELb1ELb1ELb0ELb1ELb1ELb1ELb1ELb0EEENS1_21CollectiveEpilogueFwdINS6_IJSA_SA_SB_EEES9_NS_10bfloat16_tESG_Li256ELb1ELb1ELb1ELb1EEENS1_36VarlenDynamicPersistentTileSchedulerILi128ELi160ELi256ELi128ELb1ELb1ELb1ELb1ELb1ELb1EEEEEEEEEvNT_6ParamsE)
        .other          _ZN7cutlass13device_kernelIN5flash11enable_sm90INS1_16FlashAttnFwdSm90INS1_25CollectiveMainloopFwdSm90ILi2EN4cute5tupleIJNS5_1CILi1EEES8_S8_EEENS6_IJNS7_ILi128EEENS7_ILi160EEENS7_ILi192EEEEEELi128ENS_12float_e4m3_tEfNS_4arch4Sm90ELb1ELb0ELb0ELb1ELb1ELb1ELb0ELb1ELb1ELb1ELb1ELb0EEENS1_21CollectiveEpilogueFwdINS6_IJSA_SA_SB_EEES9_NS_10bfloat16_tESG_Li256ELb1ELb1ELb1ELb1EEENS1_36VarlenDynamicPersistentTileSchedulerILi128ELi160ELi256ELi128ELb1ELb1ELb1ELb1ELb1ELb1EEEEEEEEEvNT_6ParamsE,@"STO_CUDA_ENTRY STV_DEFAULT"
_ZN7cutlass13device_kernelIN5flash11enable_sm90INS1_16FlashAttnFwdSm90INS1_25CollectiveMainloopFwdSm90ILi2EN4cute5tupleIJNS5_1CILi1EEES8_S8_EEENS6_IJNS7_ILi128EEENS7_ILi160EEENS7_ILi192EEEEEELi128ENS_12float_e4m3_tEfNS_4arch4Sm90ELb1ELb0ELb0ELb1ELb1ELb1ELb0ELb1ELb1ELb1ELb1ELb0EEENS1_21CollectiveEpilogueFwdINS6_IJSA_SA_SB_EEES9_NS_10bfloat16_tESG_Li256ELb1ELb1ELb1ELb1EEENS1_36VarlenDynamicPersistentTileSchedulerILi128ELi160ELi256ELi128ELb1ELb1ELb1ELb1ELb1ELb1EEEEEEEEEvNT_6ParamsE:
[----:B------:R-:W-:Y:S01]  /*0000*/  LDC R1, c[0x0][0x37c] ;  /* 0x0000df00ff017b82 */ /* 0x000fe20000000800 */
[----:B------:R-:W-:Y:S05]  /*0010*/  EXIT ;  /* 0x000000000000794d */ /* 0x000fea0003800000 */
.L_x_8:
        /* <DEDUP_REMOVED lines=14> */
.L_x_17:


//--------------------- .nv.shared.reserved.0     --------------------------
	.section	.nv.shared.reserved.0,"aw",@nobits
	.weak		__nv_reservedSMEM_offset_0_alias
	.size		__nv_reservedSMEM_offset_0_alias, 0, 64
	.other		__nv_reservedSMEM_offset_0_alias,@"STO_CUDA_RESERVED_SHARED STV_DEFAULT"
__nv_reservedSMEM_offset_0_alias:
	.zero		0
	.zero		64


//--------------------- .nv.global                --------------------------
	.section	.nv.global,"aw",@nobits
.nv.global:
	.type		_ZN82_INTERNAL_aa131164_46_flash_fwd_hdim192_128_e4m3_paged_split_sm90_cu_49158569_30684cute1_E,@object
	.size		_ZN82_INTERNAL_aa131164_46_flash_fwd_hdim192_128_e4m3_paged_split_sm90_cu_49158569_30684cute1_E,(_ZN82_INTERNAL_aa131164_46_flash_fwd_hdim192_128_e4m3_paged_split_sm90_cu_49158569_30684cuda3std3__45__cpo6cbeginE - _ZN82_INTERNAL_aa131164_46_flash_fwd_hdim192_128_e4m3_paged_split_sm90_cu_49158569_30684cute1_E)
_ZN82_INTERNAL_aa131164_46_flash_fwd_hdim192_128_e4m3_paged_split_sm90_cu_49158569_30684cute1_E:
	.zero		1
	.type		_ZN82_INTERNAL_aa131164_46_flash_fwd_hdim192_128_e4m3_paged_split_sm90_cu_49158569_30684cuda3std3__45__cpo6cbeginE,@object
	.size		_ZN82_INTERNAL_aa131164_46_flash_fwd_hdim192_128_e4m3_paged_split_sm90_cu_49158569_30684cuda3std3__45__cpo6cbeginE,(_ZN82_INTERNAL_aa131164_46_flash_fwd_hdim192_128_e4m3_paged_split_sm90_cu_49158569_30684cuda3std3__48in_placeE - _ZN82_INTERNAL_aa131164_46_flash_fwd_hdim192_128_e4m3_paged_split_sm90_cu_49158569_30684cuda3std3__45__cpo6cbeginE)
_ZN82_INTERNAL_aa131164_46_flash_fwd_hdim192_128_e4m3_paged_split_sm90_cu_49158569_30684cuda3std3__45__cpo6cbeginE:
	.zero		1
	.type		_ZN82_INTERNAL_aa131164_46_flash_fwd_hdim192_128_e4m3_paged_split_sm90_cu_49158569_30684cuda3std3__48in_placeE,@object
	.size		_ZN82_INTERNAL_aa131164_46_flash_fwd_hdim192_128_e4m3_paged_split_sm90_cu_49158569_30684cuda3std3__48in_placeE,(_ZN82_INTERNAL_aa131164_46_flash_fwd_hdim192_128_e4m3_paged_split_sm90_cu_49158569_30684cuda3std6ranges3__45__cpo9iter_moveE - _ZN82_INTERNAL_aa131164_46_flash_fwd_hdim192_128_e4m3_paged_split_sm90_cu_49158569_30684cuda3std3__48in_placeE)
_ZN82_INTERNAL_aa131164_46_flash_fwd_hdim192_128_e4m3_paged_split_sm90_cu_49158569_30684cuda3std3__48in_placeE:
	.zero		1
	.type		_ZN82_INTERNAL_aa131164_46_flash_fwd_hdim192_128_e4m3_paged_split_sm90_cu_49158569_30684cuda3std6ranges3__45__cpo9iter_moveE,@object
	.size		_ZN82_INTERNAL_aa131164_46_flash_fwd_hdim192_128_e4m3_paged_split_sm90_cu_49158569_30684cuda3std6ranges3__45__cpo9iter_moveE,(_ZN82_INTERNAL_aa131164_46_flash_fwd_hdim192_128_e4m3_paged_split_sm90_cu_49158569_30684cuda3std3__45__cpo5beginE - _ZN82_INTERNAL_aa131164_46_flash_fwd_hdim192_128_e4m3_paged_split_sm90_cu_49158569_30684cuda3std6ranges3__45__cpo9iter_moveE)
_ZN82_INTERNAL_aa131164_46_flash_fwd_hdim192_128_e4m3_paged_split_sm90_cu_49158569_30684cuda3std6ranges3__45__cpo9iter_moveE:
	.zero		1
	.type		_ZN82_INTERNAL_aa131164_46_flash_fwd_hdim192_128_e4m3_paged_split_sm90_cu_49158569_30684cuda3std3__45__cpo5beginE,@object
	.size		_ZN82_INTERNAL_aa131164_46_flash_fwd_hdim192_128_e4m3_paged_split_sm90_cu_49158569_30684cuda3std3__45__cpo5beginE,(_ZN82_INTERNAL_aa131164_46_flash_fwd_hdim192_128_e4m3_paged_split_sm90_cu_49158569_30684cuda3std3__484_GLOBAL__N__aa131164_46_flash_fwd_hdim192_128_e4m3_paged_split_sm90_cu_49158569_30686ignoreE - _ZN82_INTERNAL_aa131164_46_flash_fwd_hdim192_128_e4m3_paged_split_sm90_cu_49158569_30684cuda3std3__45__cpo5beginE)
_ZN82_INTERNAL_aa131164_46_flash_fwd_hdim192_128_e4m3_paged_split_sm90_cu_49158569_30684cuda3std3__45__cpo5beginE:
	.zero		1
	.type		_ZN82_INTERNAL_aa131164_46_flash_fwd_hdim192_128_e4m3_paged_split_sm90_cu_49158569_30684cuda3std3__484_GLOBAL__N__aa131164_46_flash_fwd_hdim192_128_e4m3_paged_split_sm90_cu_49158569_30686ignoreE,@object
	.size		_ZN82_INTERNAL_aa131164_46_flash_fwd_hdim192_128_e4m3_paged_split_sm90_cu_49158569_30684cuda3std3__484_GLOBAL__N__aa131164_46_flash_fwd_hdim192_128_e4m3_paged_split_sm90_cu_49158569_30686ignoreE,(_ZN82_INTERNAL_aa131164_46_flash_fwd_hdim192_128_e4m3_paged_split_sm90_cu_49158569_30684cute7productE - _ZN82_INTERNAL_aa131164_46_flash_fwd_hdim192_128_e4m3_paged_split_sm90_cu_49158569_30684cuda3std3__484_GLOBAL__N__aa131164_46_flash_fwd_hdim192_128_e4m3_paged_split_sm90_cu_49158569_30686ignoreE)
_ZN82_INTERNAL_aa131164_46_flash_fwd_hdim192_128_e4m3_paged_split_sm90_cu_49158569_30684cuda3std3__484_GLOBAL__N__aa131164_46_flash_fwd_hdim192_128_e4m3_paged_split_sm90_cu_49158569_30686ignoreE:
	.zero		1
	.type		_ZN82_INTERNAL_aa131164_46_flash_fwd_hdim192_128_e4m3_paged_split_sm90_cu_49158569_30684cute7productE,@object
	.size		_ZN82_INTERNAL_aa131164_46_flash_fwd_hdim192_128_e4m3_paged_split_sm90_cu_49158569_30684cute7productE,(_ZN82_INTERNAL_aa131164_46_flash_fwd_hdim192_128_e4m3_paged_split_sm90_cu_49158569_30684cuda3std3__45__cpo3endE - _ZN82_INTERNAL_aa131164_46_flash_fwd_hdim192_128_e4m3_paged_split_sm90_cu_49158569_30684cute7productE)
_ZN82_INTERNAL_aa131164_46_flash_fwd_hdim192_128_e4m3_paged_split_sm90_cu_49158569_30684cute7productE:
	.zero		1
	.type		_ZN82_INTERNAL_aa131164_46_flash_fwd_hdim192_128_e4m3_paged_split_sm90_cu_49158569_30684cuda3std3__45__cpo3endE,@object
	.size		_ZN82_INTERNAL_aa131164_46_flash_fwd_hdim192_128_e4m3_paged_split_sm90_cu_49158569_30684cuda3std3__45__cpo3endE,(_ZN82_INTERNAL_aa131164_46_flash_fwd_hdim192_128_e4m3_paged_split_sm90_cu_49158569_30684cuda3std3__419piecewise_constructE - _ZN82_INTERNAL_aa131164_46_flash_fwd_hdim192_128_e4m3_paged_split_sm90_cu_49158569_30684cuda3std3__45__cpo3endE)
_ZN82_INTERNAL_aa131164_46_flash_fwd_hdim192_128_e4m3_paged_split_sm90_cu_49158569_30684cuda3std3__45__cpo3endE:
	.zero		1
	.type		_ZN82_INTERNAL_aa131164_46_flash_fwd_hdim192_128_e4m3_paged_split_sm90_cu_49158569_30684cuda3std3__419piecewise_constructE,@object
	.size		_ZN82_INTERNAL_aa131164_46_flash_fwd_hdim192_128_e4m3_paged_split_sm90_cu_49158569_30684cuda3std3__419piecewise_constructE,(_ZN82_INTERNAL_aa131164_46_flash_fwd_hdim192_128_e4m3_paged_split_sm90_cu_49158569_30684cuda3std3__45__cpo4cendE - _ZN82_INTERNAL_aa131164_46_flash_fwd_hdim192_128_e4m3_paged_split_sm90_cu_49158569_30684cuda3std3__419piecewise_constructE)
_ZN82_INTERNAL_aa131164_46_flash_fwd_hdim192_128_e4m3_paged_split_sm90_cu_49158569_30684cuda3std3__419piecewise_constructE:
	.zero		1
	.type		_ZN82_INTERNAL_aa131164_46_flash_fwd_hdim192_128_e4m3_paged_split_sm90_cu_49158569_30684cuda3std3__45__cpo4cendE,@object
	.size		_ZN82_INTERNAL_aa131164_46_flash_fwd_hdim192_128_e4m3_paged_split_sm90_cu_49158569_30684cuda3std3__45__cpo4cendE,(_ZN82_INTERNAL_aa131164_46_flash_fwd_hdim192_128_e4m3_paged_split_sm90_cu_49158569_30684cuda3std6ranges3__45__cpo4swapE - _ZN82_INTERNAL_aa131164_46_flash_fwd_hdim192_128_e4m3_paged_split_sm90_cu_49158569_30684cuda3std3__45__cpo4cendE)
_ZN82_INTERNAL_aa131164_46_flash_fwd_hdim192_128_e4m3_paged_split_sm90_cu_49158569_30684cuda3std3__45__cpo4cendE:
	.zero		1
	.type		_ZN82_INTERNAL_aa131164_46_flash_fwd_hdim192_128_e4m3_paged_split_sm90_cu_49158569_30684cuda3std6ranges3__45__cpo4swapE,@object
	.size		_ZN82_INTERNAL_aa131164_46_flash_fwd_hdim192_128_e4m3_paged_split_sm90_cu_49158569_30684cuda3std6ranges3__45__cpo4swapE,(.L_7 - _ZN82_INTERNAL_aa131164_46_flash_fwd_hdim192_128_e4m3_paged_split_sm90_cu_49158569_30684cuda3std6ranges3__45__cpo4swapE)
_ZN82_INTERNAL_aa131164_46_flash_fwd_hdim192_128_e4m3_paged_split_sm90_cu_49158569_30684cuda3std6ranges3__45__cpo4swapE:
	.zero		1
.L_7:


//--------------------- .nv.constant0._ZN7cutlass13device_kernelIN5flash11enable_sm90INS1_16FlashAttnFwdSm90INS1_25CollectiveMainloopFwdSm90ILi2EN4cute5tupleIJNS5_1CILi1EEES8_S8_EEENS6_IJNS7_ILi128EEENS7_ILi160EEENS7_ILi192EEEEEELi128ENS_12float_e4m3_tEfNS_4arch4Sm90ELb0ELb0ELb0ELb0ELb1ELb0ELb0ELb1ELb1ELb1ELb1ELb0EEENS1_21CollectiveEpilogueFwdINS6_IJSA_SA_SB_EEES9_NS_10bfloat16_tESG_Li256ELb0ELb1ELb1ELb1EEENS1_19SingleTileSchedulerILb0ELb1ELb1ELi128EEEEEEEEEvNT_6ParamsE --------------------------
	.section	.nv.constant0._ZN7cutlass13device_kernelIN5flash11enable_sm90INS1_16FlashAttnFwdSm90INS1_25CollectiveMainloopFwdSm90ILi2EN4cute5tupleIJNS5_1CILi1EEES8_S8_EEENS6_IJNS7_ILi128EEENS7_ILi160EEENS7_ILi192EEEEEELi128ENS_12float_e4m3_tEfNS_4arch4Sm90ELb0ELb0ELb0ELb0ELb1ELb0ELb0ELb1ELb1ELb1ELb1ELb0EEENS1_21CollectiveEpilogueFwdINS6_IJSA_SA_SB_EEES9_NS_10bfloat16_tESG_Li256ELb0ELb1ELb1ELb1EEENS1_19SingleTileSchedulerILb0ELb1ELb1ELi128EEEEEEEEEvNT_6ParamsE,"a",@progbits
	.sectionflags	@""
	.align	4
.nv.constant0._ZN7cutlass13device_kernelIN5flash11enable_sm90INS1_16FlashAttnFwdSm90INS1_25CollectiveMainloopFwdSm90ILi2EN4cute5tupleIJNS5_1CILi1EEES8_S8_EEENS6_IJNS7_ILi128EEENS7_ILi160EEENS7_ILi192EEEEEELi128ENS_12float_e4m3_tEfNS_4arch4Sm90ELb0ELb0ELb0ELb0ELb1ELb0ELb0ELb1ELb1ELb1ELb1ELb0EEENS1_21CollectiveEpilogueFwdINS6_IJSA_SA_SB_EEES9_NS_10bfloat16_tESG_Li256ELb0ELb1ELb1ELb1EEENS1_19SingleTileSchedulerILb0ELb1ELb1ELi128EEEEEEEEEvNT_6ParamsE:
	.zero		3456


//--------------------- .nv.constant0._ZN7cutlass13device_kernelIN5flash11enable_sm90INS1_16FlashAttnFwdSm90INS1_25CollectiveMainloopFwdSm90ILi2EN4cute5tupleIJNS5_1CILi1EEES8_S8_EEENS6_IJNS7_ILi128EEENS7_ILi160EEENS7_ILi192EEEEEELi128ENS_12float_e4m3_tEfNS_4arch4Sm90ELb0ELb0ELb0ELb1ELb1ELb0ELb0ELb1ELb1ELb1ELb1ELb0EEENS1_21CollectiveEpilogueFwdINS6_IJSA_SA_SB_EEES9_NS_10bfloat16_tESG_Li256ELb1ELb1ELb1ELb1EEENS1_36VarlenDynamicPersistentTileSchedulerILi128ELi160ELi256ELi128ELb1ELb1ELb1ELb0ELb1ELb1EEEEEEEEEvNT_6ParamsE --------------------------
	.section	.nv.constant0._ZN7cutlass13device_kernelIN5flash11enable_sm90INS1_16FlashAttnFwdSm90INS1_25CollectiveMainloopFwdSm90ILi2EN4cute5tupleIJNS5_1CILi1EEES8_S8_EEENS6_IJNS7_ILi128EEENS7_ILi160EEENS7_ILi192EEEEEELi128ENS_12float_e4m3_tEfNS_4arch4Sm90ELb0ELb0ELb0ELb1ELb1ELb0ELb0ELb1ELb1ELb1ELb1ELb0EEENS1_21CollectiveEpilogueFwdINS6_IJSA_SA_SB_EEES9_NS_10bfloat16_tESG_Li256ELb1ELb1ELb1ELb1EEENS1_36VarlenDynamicPersistentTileSchedulerILi128ELi160ELi256ELi128ELb1ELb1ELb1ELb0ELb1ELb1EEEEEEEEEvNT_6ParamsE,"a",@progbits
	.sectionflags	@""
	.align	4
.nv.constant0._ZN7cutlass13device_kernelIN5flash11enable_sm90INS1_16FlashAttnFwdSm90INS1_25CollectiveMainloopFwdSm90ILi2EN4cute5tupleIJNS5_1CILi1EEES8_S8_EEENS6_IJNS7_ILi128EEENS7_ILi160EEENS7_ILi192EEEEEELi128ENS_12float_e4m3_tEfNS_4arch4Sm90ELb0ELb0ELb0ELb1ELb1ELb0ELb0ELb1ELb1ELb1ELb1ELb0EEENS1_21CollectiveEpilogueFwdINS6_IJSA_SA_SB_EEES9_NS_10bfloat16_tESG_Li256ELb1ELb1ELb1ELb1EEENS1_36VarlenDynamicPersistentTileSchedulerILi128ELi160ELi256ELi128ELb1ELb1ELb1ELb0ELb1ELb1EEEEEEEEEvNT_6ParamsE:
	.zero		3584


//--------------------- .nv.constant0._ZN7cutlass13device_kernelIN5flash11enable_sm90INS1_16FlashAttnFwdSm90INS1_25CollectiveMainloopFwdSm90ILi2EN4cute5tupleIJNS5_1CILi1EEES8_S8_EEENS6_IJNS7_ILi128EEENS7_ILi160EEENS7_ILi192EEEEEELi128ENS_12float_e4m3_tEfNS_4arch4Sm90ELb0ELb0ELb0ELb1ELb1ELb1ELb0ELb1ELb1ELb1ELb1ELb0EEENS1_21CollectiveEpilogueFwdINS6_IJSA_SA_SB_EEES9_NS_10bfloat16_tESG_Li256ELb1ELb1ELb1ELb1EEENS1_36VarlenDynamicPersistentTileSchedulerILi128ELi160ELi256ELi128ELb1ELb1ELb1ELb0ELb1ELb1EEEEEEEEEvNT_6ParamsE --------------------------
	.section	.nv.constant0._ZN7cutlass13device_kernelIN5flash11enable_sm90INS1_16FlashAttnFwdSm90INS1_25CollectiveMainloopFwdSm90ILi2EN4cute5tupleIJNS5_1CILi1EEES8_S8_EEENS6_IJNS7_ILi128EEENS7_ILi160EEENS7_ILi192EEEEEELi128ENS_12float_e4m3_tEfNS_4arch4Sm90ELb0ELb0ELb0ELb1ELb1ELb1ELb0ELb1ELb1ELb1ELb1ELb0EEENS1_21CollectiveEpilogueFwdINS6_IJSA_SA_SB_EEES9_NS_10bfloat16_tESG_Li256ELb1ELb1ELb1ELb1EEENS1_36VarlenDynamicPersistentTileSchedulerILi128ELi160ELi256ELi128ELb1ELb1ELb1ELb0ELb1ELb1EEEEEEEEEvNT_6ParamsE,"a",@progbits
	.sectionflags	@""
	.align	4
.nv.constant0._ZN7cutlass13device_kernelIN5flash11enable_sm90INS1_16FlashAttnFwdSm90INS1_25CollectiveMainloopFwdSm90ILi2EN4cute5tupleIJNS5_1CILi1EEES8_S8_EEENS6_IJNS7_ILi128EEENS7_ILi160EEENS7_ILi192EEEEEELi128ENS_12float_e4m3_tEfNS_4arch4Sm90ELb0ELb0ELb0ELb1ELb1ELb1ELb0ELb1ELb1ELb1ELb1ELb0EEENS1_21CollectiveEpilogueFwdINS6_IJSA_SA_SB_EEES9_NS_10bfloat16_tESG_Li256ELb1ELb1ELb1ELb1EEENS1_36VarlenDynamicPersistentTileSchedulerILi128ELi160ELi256ELi128ELb1ELb1ELb1ELb0ELb1ELb1EEEEEEEEEvNT_6ParamsE:
	.zero		3584


//--------------------- .nv.constant0._ZN7cutlass13device_kernelIN5flash11enable_sm90INS1_16FlashAttnFwdSm90INS1_25CollectiveMainloopFwdSm90ILi2EN4cute5tupleIJNS5_1CILi1EEES8_S8_EEENS6_IJNS7_ILi128EEESA_NS7_ILi192EEEEEELi128ENS_12float_e4m3_tEfNS_4arch4Sm90ELb0ELb1ELb0ELb0ELb1ELb0ELb0ELb1ELb1ELb1ELb1ELb0EEENS1_21CollectiveEpilogueFwdINS6_IJSA_SA_SA_EEES9_NS_10bfloat16_tESF_Li256ELb0ELb1ELb1ELb1EEENS1_19SingleTileSchedulerILb0ELb1ELb1ELi128EEEEEEEEEvNT_6ParamsE --------------------------
	.section	.nv.constant0._ZN7cutlass13device_kernelIN5flash11enable_sm90INS1_16FlashAttnFwdSm90INS1_25CollectiveMainloopFwdSm90ILi2EN4cute5tupleIJNS5_1CILi1EEES8_S8_EEENS6_IJNS7_ILi128EEESA_NS7_ILi192EEEEEELi128ENS_12float_e4m3_tEfNS_4arch4Sm90ELb0ELb1ELb0ELb0ELb1ELb0ELb0ELb1ELb1ELb1ELb1ELb0EEENS1_21CollectiveEpilogueFwdINS6_IJSA_SA_SA_EEES9_NS_10bfloat16_tESF_Li256ELb0ELb1ELb1ELb1EEENS1_19SingleTileSchedulerILb0ELb1ELb1ELi128EEEEEEEEEvNT_6ParamsE,"a",@progbits
	.sectionflags	@""
	.align	4
.nv.constant0._ZN7cutlass13device_kernelIN5flash11enable_sm90INS1_16FlashAttnFwdSm90INS1_25CollectiveMainloopFwdSm90ILi2EN4cute5tupleIJNS5_1CILi1EEES8_S8_EEENS6_IJNS7_ILi128EEESA_NS7_ILi192EEEEEELi128ENS_12float_e4m3_tEfNS_4arch4Sm90ELb0ELb1ELb0ELb0ELb1ELb0ELb0ELb1ELb1ELb1ELb1ELb0EEENS1_21CollectiveEpilogueFwdINS6_IJSA_SA_SA_EEES9_NS_10bfloat16_tESF_Li256ELb0ELb1ELb1ELb1EEENS1_19SingleTileSchedulerILb0ELb1ELb1ELi128EEEEEEEEEvNT_6ParamsE:
	.zero		3456


//--------------------- .nv.constant0._ZN7cutlass13device_kernelIN5flash11enable_sm90INS1_16FlashAttnFwdSm90INS1_25CollectiveMainloopFwdSm90ILi2EN4cute5tupleIJNS5_1CILi1EEES8_S8_EEENS6_IJNS7_ILi128EEESA_NS7_ILi192EEEEEELi128ENS_12float_e4m3_tEfNS_4arch4Sm90ELb0ELb1ELb0ELb1ELb1ELb0ELb0ELb1ELb1ELb1ELb1ELb0EEENS1_21CollectiveEpilogueFwdINS6_IJSA_SA_SA_EEES9_NS_10bfloat16_tESF_Li256ELb1ELb1ELb1ELb1EEENS1_36VarlenDynamicPersistentTileSchedulerILi128ELi128ELi256ELi128ELb1ELb1ELb1ELb1ELb0ELb1EEEEEEEEEvNT_6ParamsE --------------------------
	.section	.nv.constant0._ZN7cutlass13device_kernelIN5flash11enable_sm90INS1_16FlashAttnFwdSm90INS1_25CollectiveMainloopFwdSm90ILi2EN4cute5tupleIJNS5_1CILi1EEES8_S8_EEENS6_IJNS7_ILi128EEESA_NS7_ILi192EEEEEELi128ENS_12float_e4m3_tEfNS_4arch4Sm90ELb0ELb1ELb0ELb1ELb1ELb0ELb0ELb1ELb1ELb1ELb1ELb0EEENS1_21CollectiveEpilogueFwdINS6_IJSA_SA_SA_EEES9_NS_10bfloat16_tESF_Li256ELb1ELb1ELb1ELb1EEENS1_36VarlenDynamicPersistentTileSchedulerILi128ELi128ELi256ELi128ELb1ELb1ELb1ELb1ELb0ELb1EEEEEEEEEvNT_6ParamsE,"a",@progbits
	.sectionflags	@""
	.align	4
.nv.constant0._ZN7cutlass13device_kernelIN5flash11enable_sm90INS1_16FlashAttnFwdSm90INS1_25CollectiveMainloopFwdSm90ILi2EN4cute5tupleIJNS5_1CILi1EEES8_S8_EEENS6_IJNS7_ILi128EEESA_NS7_ILi192EEEEEELi128ENS_12float_e4m3_tEfNS_4arch4Sm90ELb0ELb1ELb0ELb1ELb1ELb0ELb0ELb1ELb1ELb1ELb1ELb0EEENS1_21CollectiveEpilogueFwdINS6_IJSA_SA_SA_EEES9_NS_10bfloat16_tESF_Li256ELb1ELb1ELb1ELb1EEENS1_36VarlenDynamicPersistentTileSchedulerILi128ELi128ELi256ELi128ELb1ELb1ELb1ELb1ELb0ELb1EEEEEEEEEvNT_6ParamsE:
	.zero		3584


//--------------------- .nv.constant0._ZN7cutlass13device_kernelIN5flash11enable_sm90INS1_16FlashAttnFwdSm90INS1_25CollectiveMainloopFwdSm90ILi2EN4cute5tupleIJNS5_1CILi1EEES8_S8_EEENS6_IJNS7_ILi128EEESA_NS7_ILi192EEEEEELi128ENS_12float_e4m3_tEfNS_4arch4Sm90ELb0ELb1ELb0ELb1ELb1ELb1ELb0ELb1ELb1ELb1ELb1ELb0EEENS1_21CollectiveEpilogueFwdINS6_IJSA_SA_SA_EEES9_NS_10bfloat16_tESF_Li256ELb1ELb1ELb1ELb1EEENS1_36VarlenDynamicPersistentTileSchedulerILi128ELi128ELi256ELi128ELb1ELb1ELb1ELb1ELb0ELb1EEEEEEEEEvNT_6ParamsE --------------------------
	.section	.nv.constant0._ZN7cutlass13device_kernelIN5flash11enable_sm90INS1_16FlashAttnFwdSm90INS1_25CollectiveMainloopFwdSm90ILi2EN4cute5tupleIJNS5_1CILi1EEES8_S8_EEENS6_IJNS7_ILi128EEESA_NS7_ILi192EEEEEELi128ENS_12float_e4m3_tEfNS_4arch4Sm90ELb0ELb1ELb0ELb1ELb1ELb1ELb0ELb1ELb1ELb1ELb1ELb0EEENS1_21CollectiveEpilogueFwdINS6_IJSA_SA_SA_EEES9_NS_10bfloat16_tESF_Li256ELb1ELb1ELb1ELb1EEENS1_36VarlenDynamicPersistentTileSchedulerILi128ELi128ELi256ELi128ELb1ELb1ELb1ELb1ELb0ELb1EEEEEEEEEvNT_6ParamsE,"a",@progbits
	.sectionflags	@""
	.align	4
.nv.constant0._ZN7cutlass13device_kernelIN5flash11enable_sm90INS1_16FlashAttnFwdSm90INS1_25CollectiveMainloopFwdSm90ILi2EN4cute5tupleIJNS5_1CILi1EEES8_S8_EEENS6_IJNS7_ILi128EEESA_NS7_ILi192EEEEEELi128ENS_12float_e4m3_tEfNS_4arch4Sm90ELb0ELb1ELb0ELb1ELb1ELb1ELb0ELb1ELb1ELb1ELb1ELb0EEENS1_21CollectiveEpilogueFwdINS6_IJSA_SA_SA_EEES9_NS_10bfloat16_tESF_Li256ELb1ELb1ELb1ELb1EEENS1_36VarlenDynamicPersistentTileSchedulerILi128ELi128ELi256ELi128ELb1ELb1ELb1ELb1ELb0ELb1EEEEEEEEEvNT_6ParamsE:
	.zero		3584


//--------------------- .nv.constant0._ZN7cutlass13device_kernelIN5flash11enable_sm90INS1_16FlashAttnFwdSm90INS1_25CollectiveMainloopFwdSm90ILi2EN4cute5tupleIJNS5_1CILi1EEES8_S8_EEENS6_IJNS7_ILi128EEENS7_ILi160EEENS7_ILi192EEEEEELi128ENS_12float_e4m3_tEfNS_4arch4Sm90ELb1ELb0ELb0ELb0ELb1ELb0ELb0ELb1ELb1ELb1ELb1ELb0EEENS1_21CollectiveEpilogueFwdINS6_IJSA_SA_SB_EEES9_NS_10bfloat16_tESG_Li256ELb0ELb1ELb1ELb1EEENS1_19SingleTileSchedulerILb0ELb1ELb1ELi128EEEEEEEEEvNT_6ParamsE --------------------------
	.section	.nv.constant0._ZN7cutlass13device_kernelIN5flash11enable_sm90INS1_16FlashAttnFwdSm90INS1_25CollectiveMainloopFwdSm90ILi2EN4cute5tupleIJNS5_1CILi1EEES8_S8_EEENS6_IJNS7_ILi128EEENS7_ILi160EEENS7_ILi192EEEEEELi128ENS_12float_e4m3_tEfNS_4arch4Sm90ELb1ELb0ELb0ELb0ELb1ELb0ELb0ELb1ELb1ELb1ELb1ELb0EEENS1_21CollectiveEpilogueFwdINS6_IJSA_SA_SB_EEES9_NS_10bfloat16_tESG_Li256ELb0ELb1ELb1ELb1EEENS1_19SingleTileSchedulerILb0ELb1ELb1ELi128EEEEEEEEEvNT_6ParamsE,"a",@progbits
	.sectionflags	@""
	.align	4
.nv.constant0._ZN7cutlass13device_kernelIN5flash11enable_sm90INS1_16FlashAttnFwdSm90INS1_25CollectiveMainloopFwdSm90ILi2EN4cute5tupleIJNS5_1CILi1EEES8_S8_EEENS6_IJNS7_ILi128EEENS7_ILi160EEENS7_ILi192EEEEEELi128ENS_12float_e4m3_tEfNS_4arch4Sm90ELb1ELb0ELb0ELb0ELb1ELb0ELb0ELb1ELb1ELb1ELb1ELb0EEENS1_21CollectiveEpilogueFwdINS6_IJSA_SA_SB_EEES9_NS_10bfloat16_tESG_Li256ELb0ELb1ELb1ELb1EEENS1_19SingleTileSchedulerILb0ELb1ELb1ELi128EEEEEEEEEvNT_6ParamsE:
	.zero		3456


//--------------------- .nv.constant0._ZN7cutlass13device_kernelIN5flash11enable_sm90INS1_16FlashAttnFwdSm90INS1_25CollectiveMainloopFwdSm90ILi2EN4cute5tupleIJNS5_1CILi1EEES8_S8_EEENS6_IJNS7_ILi128EEENS7_ILi160EEENS7_ILi192EEEEEELi128ENS_12float_e4m3_tEfNS_4arch4Sm90ELb1ELb0ELb0ELb1ELb1ELb0ELb0ELb1ELb1ELb1ELb1ELb0EEENS1_21CollectiveEpilogueFwdINS6_IJSA_SA_SB_EEES9_NS_10bfloat16_tESG_Li256ELb1ELb1ELb1ELb1EEENS1_36VarlenDynamicPersistentTileSchedulerILi128ELi160ELi256ELi128ELb1ELb1ELb1ELb1ELb1ELb1EEEEEEEEEvNT_6ParamsE --------------------------
	.section	.nv.constant0._ZN7cutlass13device_kernelIN5flash11enable_sm90INS1_16FlashAttnFwdSm90INS1_25CollectiveMainloopFwdSm90ILi2EN4cute5tupleIJNS5_1CILi1EEES8_S8_EEENS6_IJNS7_ILi128EEENS7_ILi160EEENS7_ILi192EEEEEELi128ENS_12float_e4m3_tEfNS_4arch4Sm90ELb1ELb0ELb0ELb1ELb1ELb0ELb0ELb1ELb1ELb1ELb1ELb0EEENS1_21CollectiveEpilogueFwdINS6_IJSA_SA_SB_EEES9_NS_10bfloat16_tESG_Li256ELb1ELb1ELb1ELb1EEENS1_36VarlenDynamicPersistentTileSchedulerILi128ELi160ELi256ELi128ELb1ELb1ELb1ELb1ELb1ELb1EEEEEEEEEvNT_6ParamsE,"a",@progbits
	.sectionflags	@""
	.align	4
.nv.constant0._ZN7cutlass13device_kernelIN5flash11enable_sm90INS1_16FlashAttnFwdSm90INS1_25CollectiveMainloopFwdSm90ILi2EN4cute5tupleIJNS5_1CILi1EEES8_S8_EEENS6_IJNS7_ILi128EEENS7_ILi160EEENS7_ILi192EEEEEELi128ENS_12float_e4m3_tEfNS_4arch4Sm90ELb1ELb0ELb0ELb1ELb1ELb0ELb0ELb1ELb1ELb1ELb1ELb0EEENS1_21CollectiveEpilogueFwdINS6_IJSA_SA_SB_EEES9_NS_10bfloat16_tESG_Li256ELb1ELb1ELb1ELb1EEENS1_36VarlenDynamicPersistentTileSchedulerILi128ELi160ELi256ELi128ELb1ELb1ELb1ELb1ELb1ELb1EEEEEEEEEvNT_6ParamsE:
	.zero		3584


//--------------------- .nv.constant0._ZN7cutlass13device_kernelIN5flash11enable_sm90INS1_16FlashAttnFwdSm90INS1_25CollectiveMainloopFwdSm90ILi2EN4cute5tupleIJNS5_1CILi1EEES8_S8_EEENS6_IJNS7_ILi128EEENS7_ILi160EEENS7_ILi192EEEEEELi128ENS_12float_e4m3_tEfNS_4arch4Sm90ELb1ELb0ELb0ELb1ELb1ELb1ELb0ELb1ELb1ELb1ELb1ELb0EEENS1_21CollectiveEpilogueFwdINS6_IJSA_SA_SB_EEES9_NS_10bfloat16_tESG_Li256ELb1ELb1ELb1ELb1EEENS1_36VarlenDynamicPersistentTileSchedulerILi128ELi160ELi256ELi128ELb1ELb1ELb1ELb1ELb1ELb1EEEEEEEEEvNT_6ParamsE --------------------------
	.section	.nv.constant0._ZN7cutlass13device_kernelIN5flash11enable_sm90INS1_16FlashAttnFwdSm90INS1_25CollectiveMainloopFwdSm90ILi2EN4cute5tupleIJNS5_1CILi1EEES8_S8_EEENS6_IJNS7_ILi128EEENS7_ILi160EEENS7_ILi192EEEEEELi128ENS_12float_e4m3_tEfNS_4arch4Sm90ELb1ELb0ELb0ELb1ELb1ELb1ELb0ELb1ELb1ELb1ELb1ELb0EEENS1_21CollectiveEpilogueFwdINS6_IJSA_SA_SB_EEES9_NS_10bfloat16_tESG_Li256ELb1ELb1ELb1ELb1EEENS1_36VarlenDynamicPersistentTileSchedulerILi128ELi160ELi256ELi128ELb1ELb1ELb1ELb1ELb1ELb1EEEEEEEEEvNT_6ParamsE,"a",@progbits
	.sectionflags	@""
	.align	4
.nv.constant0._ZN7cutlass13device_kernelIN5flash11enable_sm90INS1_16FlashAttnFwdSm90INS1_25CollectiveMainloopFwdSm90ILi2EN4cute5tupleIJNS5_1CILi1EEES8_S8_EEENS6_IJNS7_ILi128EEENS7_ILi160EEENS7_ILi192EEEEEELi128ENS_12float_e4m3_tEfNS_4arch4Sm90ELb1ELb0ELb0ELb1ELb1ELb1ELb0ELb1ELb1ELb1ELb1ELb0EEENS1_21CollectiveEpilogueFwdINS6_IJSA_SA_SB_EEES9_NS_10bfloat16_tESG_Li256ELb1ELb1ELb1ELb1EEENS1_36VarlenDynamicPersistentTileSchedulerILi128ELi160ELi256ELi128ELb1ELb1ELb1ELb1ELb1ELb1EEEEEEEEEvNT_6ParamsE:
	.zero		3584


//--------------------- SYMBOLS --------------------------

	.type		.nv.reservedSmem.offset0,@object
	.size		.nv.reservedSmem.offset0,0x4
